//
// Generated by NVIDIA NVVM Compiler
//
// Compiler Build ID: CL-36424714
// Cuda compilation tools, release 13.0, V13.0.88
// Based on NVVM 20.0.0
//

.version 9.0
.target sm_100
.address_size 64

	// .globl	splitk_attention_partial_kernel
.extern .shared .align 16 .b8 smem[];

.visible .entry splitk_attention_partial_kernel(
	.param .u64 .ptr .align 1 splitk_attention_partial_kernel_param_0,
	.param .u64 .ptr .align 1 splitk_attention_partial_kernel_param_1,
	.param .u64 .ptr .align 1 splitk_attention_partial_kernel_param_2,
	.param .u64 .ptr .align 1 splitk_attention_partial_kernel_param_3,
	.param .u64 .ptr .align 1 splitk_attention_partial_kernel_param_4,
	.param .u64 .ptr .align 1 splitk_attention_partial_kernel_param_5,
	.param .f32 splitk_attention_partial_kernel_param_6,
	.param .u32 splitk_attention_partial_kernel_param_7,
	.param .u32 splitk_attention_partial_kernel_param_8,
	.param .u32 splitk_attention_partial_kernel_param_9,
	.param .u32 splitk_attention_partial_kernel_param_10,
	.param .u32 splitk_attention_partial_kernel_param_11,
	.param .u32 splitk_attention_partial_kernel_param_12
)
{
	.local .align 16 .b8 	__local_depot0[256];
	.reg .b64 	%SP;
	.reg .b64 	%SPL;
	.reg .pred 	%p<102>;
	.reg .b32 	%r<378>;
	.reg .b32 	%f<708>;
	.reg .b64 	%rd<163>;

	mov.u64 	%SPL, __local_depot0;
	ld.param.u64 	%rd22, [splitk_attention_partial_kernel_param_0];
	ld.param.u64 	%rd23, [splitk_attention_partial_kernel_param_1];
	ld.param.u64 	%rd24, [splitk_attention_partial_kernel_param_2];
	ld.param.u64 	%rd19, [splitk_attention_partial_kernel_param_3];
	ld.param.u64 	%rd21, [splitk_attention_partial_kernel_param_5];
	ld.param.f32 	%f63, [splitk_attention_partial_kernel_param_6];
	ld.param.u32 	%r145, [splitk_attention_partial_kernel_param_7];
	ld.param.u32 	%r140, [splitk_attention_partial_kernel_param_8];
	ld.param.u32 	%r141, [splitk_attention_partial_kernel_param_9];
	ld.param.u32 	%r142, [splitk_attention_partial_kernel_param_10];
	ld.param.u32 	%r143, [splitk_attention_partial_kernel_param_11];
	ld.param.u32 	%r144, [splitk_attention_partial_kernel_param_12];
	cvta.to.global.u64 	%rd1, %rd24;
	cvta.to.global.u64 	%rd2, %rd21;
	cvta.to.global.u64 	%rd3, %rd22;
	cvta.to.global.u64 	%rd4, %rd23;
	add.u64 	%rd5, %SPL, 0;
	mov.u32 	%r1, %ctaid.z;
	mul.lo.s32 	%r146, %r144, %r140;
	div.u32 	%r2, %r1, %r146;
	mul.lo.s32 	%r147, %r2, %r146;
	sub.s32 	%r148, %r1, %r147;
	div.u32 	%r3, %r148, %r144;
	mul.lo.s32 	%r149, %r3, %r144;
	sub.s32 	%r4, %r148, %r149;
	mov.u32 	%r5, %ctaid.y;
	mov.u32 	%r6, %tid.x;
	setp.ge.u32 	%p1, %r2, %r145;
	setp.ge.u32 	%p2, %r5, %r141;
	or.pred  	%p3, %p2, %p1;
	@%p3 bra 	$L__BB0_130;
	add.s32 	%r150, %r142, %r144;
	add.s32 	%r151, %r150, -1;
	div.u32 	%r152, %r151, %r144;
	mul.lo.s32 	%r7, %r152, %r4;
	add.s32 	%r153, %r7, %r152;
	min.u32 	%r8, %r153, %r142;
	setp.lt.u32 	%p4, %r7, %r142;
	@%p4 bra 	$L__BB0_4;
	setp.ne.s32 	%p5, %r6, 0;
	@%p5 bra 	$L__BB0_130;
	mad.lo.s32 	%r154, %r2, %r140, %r3;
	mad.lo.s32 	%r155, %r154, %r144, %r4;
	mad.lo.s32 	%r156, %r155, %r141, %r5;
	mul.wide.u32 	%rd26, %r156, 4;
	add.s64 	%rd27, %rd4, %rd26;
	mov.b32 	%r157, -8388608;
	st.global.u32 	[%rd27], %r157;
	bra.uni 	$L__BB0_130;
$L__BB0_4:
	mad.lo.s32 	%r9, %r2, %r140, %r3;
	mul.lo.s32 	%r158, %r143, %r141;
	mul.lo.s32 	%r159, %r158, %r9;
	cvt.u64.u32 	%rd28, %r159;
	mul.lo.s32 	%r10, %r143, %r5;
	cvt.u64.u32 	%rd29, %r10;
	add.s64 	%rd6, %rd28, %rd29;
	mul.lo.s32 	%r160, %r143, %r142;
	mul.lo.s32 	%r161, %r160, %r9;
	cvt.u64.u32 	%rd7, %r161;
	setp.eq.s32 	%p6, %r143, 0;
	@%p6 bra 	$L__BB0_17;
	add.s32 	%r163, %r143, -1;
	and.b32  	%r11, %r143, 15;
	setp.lt.u32 	%p7, %r163, 15;
	mov.b32 	%r334, 0;
	@%p7 bra 	$L__BB0_8;
	and.b32  	%r334, %r143, -16;
	mov.b32 	%r332, 0;
$L__BB0_7:
	.pragma "nounroll";
	mul.wide.u32 	%rd30, %r332, 4;
	add.s64 	%rd31, %rd5, %rd30;
	mov.f32 	%f64, 0f00000000;
	st.local.v4.f32 	[%rd31], {%f64, %f64, %f64, %f64};
	st.local.v4.f32 	[%rd31+16], {%f64, %f64, %f64, %f64};
	st.local.v4.f32 	[%rd31+32], {%f64, %f64, %f64, %f64};
	st.local.v4.f32 	[%rd31+48], {%f64, %f64, %f64, %f64};
	add.s32 	%r332, %r332, 16;
	setp.ne.s32 	%p8, %r332, %r334;
	@%p8 bra 	$L__BB0_7;
$L__BB0_8:
	setp.eq.s32 	%p9, %r11, 0;
	@%p9 bra 	$L__BB0_17;
	and.b32  	%r16, %r143, 7;
	setp.lt.u32 	%p10, %r11, 8;
	@%p10 bra 	$L__BB0_11;
	mul.wide.u32 	%rd32, %r334, 4;
	add.s64 	%rd33, %rd5, %rd32;
	mov.b32 	%r165, 0;
	st.local.u32 	[%rd33], %r165;
	st.local.u32 	[%rd33+4], %r165;
	st.local.u32 	[%rd33+8], %r165;
	st.local.u32 	[%rd33+12], %r165;
	st.local.u32 	[%rd33+16], %r165;
	st.local.u32 	[%rd33+20], %r165;
	st.local.u32 	[%rd33+24], %r165;
	st.local.u32 	[%rd33+28], %r165;
	add.s32 	%r334, %r334, 8;
$L__BB0_11:
	setp.eq.s32 	%p11, %r16, 0;
	@%p11 bra 	$L__BB0_17;
	and.b32  	%r19, %r143, 3;
	setp.lt.u32 	%p12, %r16, 4;
	@%p12 bra 	$L__BB0_14;
	mul.wide.u32 	%rd34, %r334, 4;
	add.s64 	%rd35, %rd5, %rd34;
	mov.b32 	%r166, 0;
	st.local.u32 	[%rd35], %r166;
	st.local.u32 	[%rd35+4], %r166;
	st.local.u32 	[%rd35+8], %r166;
	st.local.u32 	[%rd35+12], %r166;
	add.s32 	%r334, %r334, 4;
$L__BB0_14:
	setp.eq.s32 	%p13, %r19, 0;
	@%p13 bra 	$L__BB0_17;
	mov.b32 	%r337, 0;
$L__BB0_16:
	.pragma "nounroll";
	mul.wide.u32 	%rd36, %r334, 4;
	add.s64 	%rd37, %rd5, %rd36;
	mov.b32 	%r168, 0;
	st.local.u32 	[%rd37], %r168;
	add.s32 	%r334, %r334, 1;
	add.s32 	%r337, %r337, 1;
	setp.ne.s32 	%p14, %r337, %r19;
	@%p14 bra 	$L__BB0_16;
$L__BB0_17:
	sub.s32 	%r169, %r8, %r7;
	add.s32 	%r170, %r169, 63;
	setp.lt.u32 	%p15, %r170, 64;
	mov.f32 	%f702, 0f00000000;
	mov.f32 	%f673, 0fFF800000;
	@%p15 bra 	$L__BB0_115;
	shl.b32 	%r172, %r143, 8;
	mov.u32 	%r173, smem;
	add.s32 	%r26, %r173, %r172;
	add.s32 	%r27, %r26, %r172;
	mov.u32 	%r28, %ntid.x;
	mad.lo.s32 	%r174, %r2, %r141, %r5;
	mul.lo.s32 	%r29, %r174, %r142;
	add.s32 	%r30, %r143, -1;
	and.b32  	%r31, %r143, 15;
	add.s32 	%r32, %r31, -1;
	and.b32  	%r33, %r143, 7;
	add.s32 	%r34, %r33, -1;
	and.b32  	%r35, %r143, -16;
	and.b32  	%r36, %r143, 3;
	mul.f32 	%f1, %f63, 0f00000000;
	neg.s32 	%r37, %r35;
	shl.b32 	%r38, %r143, 2;
	cvta.to.global.u64 	%rd8, %rd19;
	mov.f32 	%f673, 0fFF800000;
	mov.f32 	%f702, 0f00000000;
	mov.b32 	%r338, 0;
$L__BB0_19:
	mov.f32 	%f3, %f673;
	shl.b32 	%r175, %r338, 6;
	add.s32 	%r40, %r175, %r7;
	add.s32 	%r176, %r40, 64;
	min.u32 	%r41, %r176, %r8;
	sub.s32 	%r42, %r41, %r40;
	mul.lo.s32 	%r43, %r42, %r143;
	setp.ge.u32 	%p16, %r6, %r43;
	@%p16 bra 	$L__BB0_24;
	mov.u32 	%r339, %r6;
$L__BB0_21:
	div.u32 	%r177, %r339, %r143;
	mul.lo.s32 	%r178, %r177, %r143;
	sub.s32 	%r179, %r339, %r178;
	add.s32 	%r180, %r177, %r40;
	mad.lo.s32 	%r181, %r180, %r143, %r179;
	cvt.u64.u32 	%rd38, %r181;
	add.s64 	%rd39, %rd38, %rd7;
	shl.b64 	%rd40, %rd39, 2;
	add.s64 	%rd41, %rd8, %rd40;
	ld.global.nc.f32 	%f69, [%rd41];
	shl.b32 	%r182, %r339, 2;
	mov.u32 	%r183, smem;
	add.s32 	%r184, %r183, %r182;
	st.shared.f32 	[%r184], %f69;
	add.s32 	%r339, %r339, %r28;
	setp.lt.u32 	%p17, %r339, %r43;
	@%p17 bra 	$L__BB0_21;
	mov.u32 	%r340, %r6;
$L__BB0_23:
	ld.param.u64 	%rd160, [splitk_attention_partial_kernel_param_4];
	div.u32 	%r185, %r340, %r143;
	mul.lo.s32 	%r186, %r185, %r143;
	sub.s32 	%r187, %r340, %r186;
	add.s32 	%r188, %r185, %r40;
	mad.lo.s32 	%r189, %r188, %r143, %r187;
	cvt.u64.u32 	%rd42, %r189;
	add.s64 	%rd43, %rd42, %rd7;
	cvta.to.global.u64 	%rd44, %rd160;
	shl.b64 	%rd45, %rd43, 2;
	add.s64 	%rd46, %rd44, %rd45;
	ld.global.nc.f32 	%f70, [%rd46];
	shl.b32 	%r190, %r340, 2;
	add.s32 	%r191, %r26, %r190;
	st.shared.f32 	[%r191], %f70;
	add.s32 	%r340, %r340, %r28;
	setp.lt.u32 	%p18, %r340, %r43;
	@%p18 bra 	$L__BB0_23;
$L__BB0_24:
	bar.sync 	0;
	setp.ge.u32 	%p19, %r6, %r42;
	@%p19 bra 	$L__BB0_60;
	setp.ne.s32 	%p20, %r143, 0;
	@%p20 bra 	$L__BB0_30;
	setp.eq.s64 	%p43, %rd21, 0;
	mov.u32 	%r342, %r6;
	@%p43 bra 	$L__BB0_27;
	bra.uni 	$L__BB0_29;
$L__BB0_27:
	mov.u32 	%r341, %r6;
$L__BB0_28:
	shl.b32 	%r234, %r341, 2;
	add.s32 	%r235, %r27, %r234;
	st.shared.f32 	[%r235], %f1;
	add.s32 	%r341, %r341, %r28;
	setp.lt.u32 	%p46, %r341, %r42;
	@%p46 bra 	$L__BB0_28;
	bra.uni 	$L__BB0_60;
$L__BB0_29:
	add.s32 	%r230, %r40, %r29;
	add.s32 	%r231, %r230, %r342;
	mul.wide.u32 	%rd79, %r231, 4;
	add.s64 	%rd80, %rd2, %rd79;
	ld.global.nc.f32 	%f259, [%rd80];
	setp.eq.f32 	%p44, %f259, 0f00000000;
	selp.f32 	%f260, 0fFF800000, %f1, %p44;
	shl.b32 	%r232, %r342, 2;
	add.s32 	%r233, %r27, %r232;
	st.shared.f32 	[%r233], %f260;
	add.s32 	%r342, %r342, %r28;
	setp.lt.u32 	%p45, %r342, %r42;
	@%p45 bra 	$L__BB0_29;
	bra.uni 	$L__BB0_60;
$L__BB0_30:
	setp.eq.s64 	%p21, %rd21, 0;
	mov.u32 	%r348, %r6;
	@%p21 bra 	$L__BB0_31;
	bra.uni 	$L__BB0_46;
$L__BB0_31:
	mov.u32 	%r343, %r6;
$L__BB0_32:
	setp.lt.u32 	%p33, %r30, 15;
	mul.lo.s32 	%r53, %r343, %r143;
	mov.f32 	%f681, 0f00000000;
	mov.b32 	%r346, 0;
	@%p33 bra 	$L__BB0_35;
	mov.f32 	%f681, 0f00000000;
	mov.b32 	%r344, 0;
$L__BB0_34:
	.pragma "nounroll";
	cvt.u64.u32 	%rd64, %r344;
	add.s64 	%rd65, %rd6, %rd64;
	shl.b64 	%rd66, %rd65, 2;
	add.s64 	%rd67, %rd1, %rd66;
	ld.global.nc.f32 	%f169, [%rd67];
	add.s32 	%r213, %r344, %r53;
	shl.b32 	%r214, %r213, 2;
	mov.u32 	%r215, smem;
	add.s32 	%r216, %r215, %r214;
	ld.shared.f32 	%f170, [%r216];
	fma.rn.f32 	%f171, %f169, %f170, %f681;
	ld.global.nc.f32 	%f172, [%rd67+4];
	ld.shared.f32 	%f173, [%r216+4];
	fma.rn.f32 	%f174, %f172, %f173, %f171;
	ld.global.nc.f32 	%f175, [%rd67+8];
	ld.shared.f32 	%f176, [%r216+8];
	fma.rn.f32 	%f177, %f175, %f176, %f174;
	ld.global.nc.f32 	%f178, [%rd67+12];
	ld.shared.f32 	%f179, [%r216+12];
	fma.rn.f32 	%f180, %f178, %f179, %f177;
	ld.global.nc.f32 	%f181, [%rd67+16];
	ld.shared.f32 	%f182, [%r216+16];
	fma.rn.f32 	%f183, %f181, %f182, %f180;
	ld.global.nc.f32 	%f184, [%rd67+20];
	ld.shared.f32 	%f185, [%r216+20];
	fma.rn.f32 	%f186, %f184, %f185, %f183;
	ld.global.nc.f32 	%f187, [%rd67+24];
	ld.shared.f32 	%f188, [%r216+24];
	fma.rn.f32 	%f189, %f187, %f188, %f186;
	ld.global.nc.f32 	%f190, [%rd67+28];
	ld.shared.f32 	%f191, [%r216+28];
	fma.rn.f32 	%f192, %f190, %f191, %f189;
	ld.global.nc.f32 	%f193, [%rd67+32];
	ld.shared.f32 	%f194, [%r216+32];
	fma.rn.f32 	%f195, %f193, %f194, %f192;
	ld.global.nc.f32 	%f196, [%rd67+36];
	ld.shared.f32 	%f197, [%r216+36];
	fma.rn.f32 	%f198, %f196, %f197, %f195;
	ld.global.nc.f32 	%f199, [%rd67+40];
	ld.shared.f32 	%f200, [%r216+40];
	fma.rn.f32 	%f201, %f199, %f200, %f198;
	ld.global.nc.f32 	%f202, [%rd67+44];
	ld.shared.f32 	%f203, [%r216+44];
	fma.rn.f32 	%f204, %f202, %f203, %f201;
	ld.global.nc.f32 	%f205, [%rd67+48];
	ld.shared.f32 	%f206, [%r216+48];
	fma.rn.f32 	%f207, %f205, %f206, %f204;
	ld.global.nc.f32 	%f208, [%rd67+52];
	ld.shared.f32 	%f209, [%r216+52];
	fma.rn.f32 	%f210, %f208, %f209, %f207;
	ld.global.nc.f32 	%f211, [%rd67+56];
	ld.shared.f32 	%f212, [%r216+56];
	fma.rn.f32 	%f213, %f211, %f212, %f210;
	ld.global.nc.f32 	%f214, [%rd67+60];
	ld.shared.f32 	%f215, [%r216+60];
	fma.rn.f32 	%f681, %f214, %f215, %f213;
	add.s32 	%r344, %r344, 16;
	setp.ne.s32 	%p34, %r344, %r35;
	mov.u32 	%r346, %r35;
	@%p34 bra 	$L__BB0_34;
$L__BB0_35:
	setp.eq.s32 	%p35, %r31, 0;
	@%p35 bra 	$L__BB0_45;
	setp.lt.u32 	%p36, %r32, 7;
	@%p36 bra 	$L__BB0_38;
	cvt.u64.u32 	%rd68, %r346;
	add.s64 	%rd69, %rd6, %rd68;
	shl.b64 	%rd70, %rd69, 2;
	add.s64 	%rd71, %rd1, %rd70;
	ld.global.nc.f32 	%f217, [%rd71];
	add.s32 	%r217, %r346, %r53;
	shl.b32 	%r218, %r217, 2;
	mov.u32 	%r219, smem;
	add.s32 	%r220, %r219, %r218;
	ld.shared.f32 	%f218, [%r220];
	fma.rn.f32 	%f219, %f217, %f218, %f681;
	ld.global.nc.f32 	%f220, [%rd71+4];
	ld.shared.f32 	%f221, [%r220+4];
	fma.rn.f32 	%f222, %f220, %f221, %f219;
	ld.global.nc.f32 	%f223, [%rd71+8];
	ld.shared.f32 	%f224, [%r220+8];
	fma.rn.f32 	%f225, %f223, %f224, %f222;
	ld.global.nc.f32 	%f226, [%rd71+12];
	ld.shared.f32 	%f227, [%r220+12];
	fma.rn.f32 	%f228, %f226, %f227, %f225;
	ld.global.nc.f32 	%f229, [%rd71+16];
	ld.shared.f32 	%f230, [%r220+16];
	fma.rn.f32 	%f231, %f229, %f230, %f228;
	ld.global.nc.f32 	%f232, [%rd71+20];
	ld.shared.f32 	%f233, [%r220+20];
	fma.rn.f32 	%f234, %f232, %f233, %f231;
	ld.global.nc.f32 	%f235, [%rd71+24];
	ld.shared.f32 	%f236, [%r220+24];
	fma.rn.f32 	%f237, %f235, %f236, %f234;
	ld.global.nc.f32 	%f238, [%rd71+28];
	ld.shared.f32 	%f239, [%r220+28];
	fma.rn.f32 	%f681, %f238, %f239, %f237;
	add.s32 	%r346, %r346, 8;
$L__BB0_38:
	setp.eq.s32 	%p37, %r33, 0;
	@%p37 bra 	$L__BB0_45;
	setp.lt.u32 	%p38, %r34, 3;
	@%p38 bra 	$L__BB0_41;
	cvt.u64.u32 	%rd72, %r346;
	add.s64 	%rd73, %rd6, %rd72;
	shl.b64 	%rd74, %rd73, 2;
	add.s64 	%rd75, %rd1, %rd74;
	ld.global.nc.f32 	%f241, [%rd75];
	add.s32 	%r221, %r346, %r53;
	shl.b32 	%r222, %r221, 2;
	mov.u32 	%r223, smem;
	add.s32 	%r224, %r223, %r222;
	ld.shared.f32 	%f242, [%r224];
	fma.rn.f32 	%f243, %f241, %f242, %f681;
	ld.global.nc.f32 	%f244, [%rd75+4];
	ld.shared.f32 	%f245, [%r224+4];
	fma.rn.f32 	%f246, %f244, %f245, %f243;
	ld.global.nc.f32 	%f247, [%rd75+8];
	ld.shared.f32 	%f248, [%r224+8];
	fma.rn.f32 	%f249, %f247, %f248, %f246;
	ld.global.nc.f32 	%f250, [%rd75+12];
	ld.shared.f32 	%f251, [%r224+12];
	fma.rn.f32 	%f681, %f250, %f251, %f249;
	add.s32 	%r346, %r346, 4;
$L__BB0_41:
	setp.eq.s32 	%p39, %r36, 0;
	@%p39 bra 	$L__BB0_45;
	setp.eq.s32 	%p40, %r36, 1;
	cvt.u64.u32 	%rd76, %r346;
	add.s64 	%rd77, %rd6, %rd76;
	shl.b64 	%rd78, %rd77, 2;
	add.s64 	%rd9, %rd1, %rd78;
	ld.global.nc.f32 	%f252, [%rd9];
	add.s32 	%r225, %r346, %r53;
	shl.b32 	%r226, %r225, 2;
	mov.u32 	%r227, smem;
	add.s32 	%r61, %r227, %r226;
	ld.shared.f32 	%f253, [%r61];
	fma.rn.f32 	%f681, %f252, %f253, %f681;
	@%p40 bra 	$L__BB0_45;
	setp.eq.s32 	%p41, %r36, 2;
	ld.global.nc.f32 	%f254, [%rd9+4];
	ld.shared.f32 	%f255, [%r61+4];
	fma.rn.f32 	%f681, %f254, %f255, %f681;
	@%p41 bra 	$L__BB0_45;
	ld.global.nc.f32 	%f256, [%rd9+8];
	ld.shared.f32 	%f257, [%r61+8];
	fma.rn.f32 	%f681, %f256, %f257, %f681;
$L__BB0_45:
	mul.f32 	%f258, %f63, %f681;
	shl.b32 	%r228, %r343, 2;
	add.s32 	%r229, %r27, %r228;
	st.shared.f32 	[%r229], %f258;
	add.s32 	%r343, %r343, %r28;
	setp.lt.u32 	%p42, %r343, %r42;
	@%p42 bra 	$L__BB0_32;
	bra.uni 	$L__BB0_60;
$L__BB0_46:
	setp.lt.u32 	%p22, %r30, 15;
	mul.lo.s32 	%r64, %r348, %r143;
	mov.f32 	%f689, 0f00000000;
	mov.b32 	%r353, 0;
	@%p22 bra 	$L__BB0_49;
	mov.u32 	%r194, smem;
	mad.lo.s32 	%r195, %r38, %r348, %r194;
	add.s32 	%r349, %r195, 32;
	mov.f32 	%f689, 0f00000000;
	mov.b32 	%r351, 0;
	mov.u32 	%r350, %r37;
$L__BB0_48:
	.pragma "nounroll";
	cvt.u64.u32 	%rd47, %r351;
	add.s64 	%rd48, %rd6, %rd47;
	shl.b64 	%rd49, %rd48, 2;
	add.s64 	%rd50, %rd1, %rd49;
	ld.global.nc.f32 	%f74, [%rd50];
	ld.shared.f32 	%f75, [%r349+-32];
	fma.rn.f32 	%f76, %f74, %f75, %f689;
	ld.global.nc.f32 	%f77, [%rd50+4];
	ld.shared.f32 	%f78, [%r349+-28];
	fma.rn.f32 	%f79, %f77, %f78, %f76;
	ld.global.nc.f32 	%f80, [%rd50+8];
	ld.shared.f32 	%f81, [%r349+-24];
	fma.rn.f32 	%f82, %f80, %f81, %f79;
	ld.global.nc.f32 	%f83, [%rd50+12];
	ld.shared.f32 	%f84, [%r349+-20];
	fma.rn.f32 	%f85, %f83, %f84, %f82;
	ld.global.nc.f32 	%f86, [%rd50+16];
	ld.shared.f32 	%f87, [%r349+-16];
	fma.rn.f32 	%f88, %f86, %f87, %f85;
	ld.global.nc.f32 	%f89, [%rd50+20];
	ld.shared.f32 	%f90, [%r349+-12];
	fma.rn.f32 	%f91, %f89, %f90, %f88;
	ld.global.nc.f32 	%f92, [%rd50+24];
	ld.shared.f32 	%f93, [%r349+-8];
	fma.rn.f32 	%f94, %f92, %f93, %f91;
	ld.global.nc.f32 	%f95, [%rd50+28];
	ld.shared.f32 	%f96, [%r349+-4];
	fma.rn.f32 	%f97, %f95, %f96, %f94;
	ld.global.nc.f32 	%f98, [%rd50+32];
	ld.shared.f32 	%f99, [%r349];
	fma.rn.f32 	%f100, %f98, %f99, %f97;
	ld.global.nc.f32 	%f101, [%rd50+36];
	ld.shared.f32 	%f102, [%r349+4];
	fma.rn.f32 	%f103, %f101, %f102, %f100;
	ld.global.nc.f32 	%f104, [%rd50+40];
	ld.shared.f32 	%f105, [%r349+8];
	fma.rn.f32 	%f106, %f104, %f105, %f103;
	ld.global.nc.f32 	%f107, [%rd50+44];
	ld.shared.f32 	%f108, [%r349+12];
	fma.rn.f32 	%f109, %f107, %f108, %f106;
	ld.global.nc.f32 	%f110, [%rd50+48];
	ld.shared.f32 	%f111, [%r349+16];
	fma.rn.f32 	%f112, %f110, %f111, %f109;
	ld.global.nc.f32 	%f113, [%rd50+52];
	ld.shared.f32 	%f114, [%r349+20];
	fma.rn.f32 	%f115, %f113, %f114, %f112;
	ld.global.nc.f32 	%f116, [%rd50+56];
	ld.shared.f32 	%f117, [%r349+24];
	fma.rn.f32 	%f118, %f116, %f117, %f115;
	ld.global.nc.f32 	%f119, [%rd50+60];
	ld.shared.f32 	%f120, [%r349+28];
	fma.rn.f32 	%f689, %f119, %f120, %f118;
	add.s32 	%r351, %r351, 16;
	add.s32 	%r350, %r350, 16;
	add.s32 	%r349, %r349, 64;
	setp.ne.s32 	%p23, %r350, 0;
	mov.u32 	%r353, %r35;
	@%p23 bra 	$L__BB0_48;
$L__BB0_49:
	setp.eq.s32 	%p24, %r31, 0;
	@%p24 bra 	$L__BB0_59;
	setp.lt.u32 	%p25, %r32, 7;
	@%p25 bra 	$L__BB0_52;
	cvt.u64.u32 	%rd51, %r353;
	add.s64 	%rd52, %rd6, %rd51;
	shl.b64 	%rd53, %rd52, 2;
	add.s64 	%rd54, %rd1, %rd53;
	ld.global.nc.f32 	%f122, [%rd54];
	add.s32 	%r196, %r353, %r64;
	shl.b32 	%r197, %r196, 2;
	mov.u32 	%r198, smem;
	add.s32 	%r199, %r198, %r197;
	ld.shared.f32 	%f123, [%r199];
	fma.rn.f32 	%f124, %f122, %f123, %f689;
	ld.global.nc.f32 	%f125, [%rd54+4];
	ld.shared.f32 	%f126, [%r199+4];
	fma.rn.f32 	%f127, %f125, %f126, %f124;
	ld.global.nc.f32 	%f128, [%rd54+8];
	ld.shared.f32 	%f129, [%r199+8];
	fma.rn.f32 	%f130, %f128, %f129, %f127;
	ld.global.nc.f32 	%f131, [%rd54+12];
	ld.shared.f32 	%f132, [%r199+12];
	fma.rn.f32 	%f133, %f131, %f132, %f130;
	ld.global.nc.f32 	%f134, [%rd54+16];
	ld.shared.f32 	%f135, [%r199+16];
	fma.rn.f32 	%f136, %f134, %f135, %f133;
	ld.global.nc.f32 	%f137, [%rd54+20];
	ld.shared.f32 	%f138, [%r199+20];
	fma.rn.f32 	%f139, %f137, %f138, %f136;
	ld.global.nc.f32 	%f140, [%rd54+24];
	ld.shared.f32 	%f141, [%r199+24];
	fma.rn.f32 	%f142, %f140, %f141, %f139;
	ld.global.nc.f32 	%f143, [%rd54+28];
	ld.shared.f32 	%f144, [%r199+28];
	fma.rn.f32 	%f689, %f143, %f144, %f142;
	add.s32 	%r353, %r353, 8;
$L__BB0_52:
	setp.eq.s32 	%p26, %r33, 0;
	@%p26 bra 	$L__BB0_59;
	setp.lt.u32 	%p27, %r34, 3;
	@%p27 bra 	$L__BB0_55;
	cvt.u64.u32 	%rd55, %r353;
	add.s64 	%rd56, %rd6, %rd55;
	shl.b64 	%rd57, %rd56, 2;
	add.s64 	%rd58, %rd1, %rd57;
	ld.global.nc.f32 	%f146, [%rd58];
	add.s32 	%r200, %r353, %r64;
	shl.b32 	%r201, %r200, 2;
	mov.u32 	%r202, smem;
	add.s32 	%r203, %r202, %r201;
	ld.shared.f32 	%f147, [%r203];
	fma.rn.f32 	%f148, %f146, %f147, %f689;
	ld.global.nc.f32 	%f149, [%rd58+4];
	ld.shared.f32 	%f150, [%r203+4];
	fma.rn.f32 	%f151, %f149, %f150, %f148;
	ld.global.nc.f32 	%f152, [%rd58+8];
	ld.shared.f32 	%f153, [%r203+8];
	fma.rn.f32 	%f154, %f152, %f153, %f151;
	ld.global.nc.f32 	%f155, [%rd58+12];
	ld.shared.f32 	%f156, [%r203+12];
	fma.rn.f32 	%f689, %f155, %f156, %f154;
	add.s32 	%r353, %r353, 4;
$L__BB0_55:
	setp.eq.s32 	%p28, %r36, 0;
	@%p28 bra 	$L__BB0_59;
	setp.eq.s32 	%p29, %r36, 1;
	cvt.u64.u32 	%rd59, %r353;
	add.s64 	%rd60, %rd6, %rd59;
	shl.b64 	%rd61, %rd60, 2;
	add.s64 	%rd10, %rd1, %rd61;
	ld.global.nc.f32 	%f157, [%rd10];
	add.s32 	%r204, %r353, %r64;
	shl.b32 	%r205, %r204, 2;
	mov.u32 	%r206, smem;
	add.s32 	%r77, %r206, %r205;
	ld.shared.f32 	%f158, [%r77];
	fma.rn.f32 	%f689, %f157, %f158, %f689;
	@%p29 bra 	$L__BB0_59;
	setp.eq.s32 	%p30, %r36, 2;
	ld.global.nc.f32 	%f159, [%rd10+4];
	ld.shared.f32 	%f160, [%r77+4];
	fma.rn.f32 	%f689, %f159, %f160, %f689;
	@%p30 bra 	$L__BB0_59;
	ld.global.nc.f32 	%f161, [%rd10+8];
	ld.shared.f32 	%f162, [%r77+8];
	fma.rn.f32 	%f689, %f161, %f162, %f689;
$L__BB0_59:
	mul.f32 	%f163, %f63, %f689;
	add.s32 	%r207, %r40, %r29;
	add.s32 	%r208, %r207, %r348;
	mul.wide.u32 	%rd62, %r208, 4;
	add.s64 	%rd63, %rd2, %rd62;
	ld.global.nc.f32 	%f164, [%rd63];
	setp.eq.f32 	%p31, %f164, 0f00000000;
	selp.f32 	%f165, 0fFF800000, %f163, %p31;
	shl.b32 	%r209, %r348, 2;
	add.s32 	%r210, %r27, %r209;
	st.shared.f32 	[%r210], %f165;
	add.s32 	%r348, %r348, %r28;
	setp.lt.u32 	%p32, %r348, %r42;
	@%p32 bra 	$L__BB0_46;
$L__BB0_60:
	setp.ne.s32 	%p47, %r6, 0;
	bar.sync 	0;
	mov.f32 	%f673, %f3;
	@%p47 bra 	$L__BB0_114;
	setp.eq.s32 	%p48, %r42, 0;
	mov.f32 	%f697, 0fFF800000;
	@%p48 bra 	$L__BB0_75;
	and.b32  	%r79, %r42, 15;
	sub.s32 	%r237, %r40, %r41;
	setp.gt.u32 	%p49, %r237, -16;
	mov.f32 	%f697, 0fFF800000;
	mov.b32 	%r357, 0;
	@%p49 bra 	$L__BB0_65;
	and.b32  	%r357, %r42, -16;
	mov.f32 	%f697, 0fFF800000;
	mov.b32 	%r355, 0;
$L__BB0_64:
	.pragma "nounroll";
	shl.b32 	%r239, %r355, 2;
	add.s32 	%r240, %r27, %r239;
	ld.shared.v4.f32 	{%f265, %f266, %f267, %f268}, [%r240];
	max.f32 	%f269, %f697, %f265;
	max.f32 	%f270, %f269, %f266;
	max.f32 	%f271, %f270, %f267;
	max.f32 	%f272, %f271, %f268;
	ld.shared.v4.f32 	{%f273, %f274, %f275, %f276}, [%r240+16];
	max.f32 	%f277, %f272, %f273;
	max.f32 	%f278, %f277, %f274;
	max.f32 	%f279, %f278, %f275;
	max.f32 	%f280, %f279, %f276;
	ld.shared.v4.f32 	{%f281, %f282, %f283, %f284}, [%r240+32];
	max.f32 	%f285, %f280, %f281;
	max.f32 	%f286, %f285, %f282;
	max.f32 	%f287, %f286, %f283;
	max.f32 	%f288, %f287, %f284;
	ld.shared.v4.f32 	{%f289, %f290, %f291, %f292}, [%r240+48];
	max.f32 	%f293, %f288, %f289;
	max.f32 	%f294, %f293, %f290;
	max.f32 	%f295, %f294, %f291;
	max.f32 	%f697, %f295, %f292;
	add.s32 	%r355, %r355, 16;
	setp.ne.s32 	%p50, %r355, %r357;
	@%p50 bra 	$L__BB0_64;
$L__BB0_65:
	setp.eq.s32 	%p51, %r79, 0;
	@%p51 bra 	$L__BB0_75;
	and.b32  	%r84, %r42, 7;
	setp.lt.u32 	%p52, %r79, 8;
	@%p52 bra 	$L__BB0_68;
	shl.b32 	%r241, %r357, 2;
	add.s32 	%r242, %r27, %r241;
	ld.shared.f32 	%f297, [%r242];
	max.f32 	%f298, %f697, %f297;
	ld.shared.f32 	%f299, [%r242+4];
	max.f32 	%f300, %f298, %f299;
	ld.shared.f32 	%f301, [%r242+8];
	max.f32 	%f302, %f300, %f301;
	ld.shared.f32 	%f303, [%r242+12];
	max.f32 	%f304, %f302, %f303;
	ld.shared.f32 	%f305, [%r242+16];
	max.f32 	%f306, %f304, %f305;
	ld.shared.f32 	%f307, [%r242+20];
	max.f32 	%f308, %f306, %f307;
	ld.shared.f32 	%f309, [%r242+24];
	max.f32 	%f310, %f308, %f309;
	ld.shared.f32 	%f311, [%r242+28];
	max.f32 	%f697, %f310, %f311;
	add.s32 	%r357, %r357, 8;
$L__BB0_68:
	setp.eq.s32 	%p53, %r84, 0;
	@%p53 bra 	$L__BB0_75;
	and.b32  	%r87, %r42, 3;
	setp.lt.u32 	%p54, %r84, 4;
	@%p54 bra 	$L__BB0_71;
	shl.b32 	%r243, %r357, 2;
	add.s32 	%r244, %r27, %r243;
	ld.shared.f32 	%f313, [%r244];
	max.f32 	%f314, %f697, %f313;
	ld.shared.f32 	%f315, [%r244+4];
	max.f32 	%f316, %f314, %f315;
	ld.shared.f32 	%f317, [%r244+8];
	max.f32 	%f318, %f316, %f317;
	ld.shared.f32 	%f319, [%r244+12];
	max.f32 	%f697, %f318, %f319;
	add.s32 	%r357, %r357, 4;
$L__BB0_71:
	setp.eq.s32 	%p55, %r87, 0;
	@%p55 bra 	$L__BB0_75;
	shl.b32 	%r245, %r357, 2;
	add.s32 	%r90, %r27, %r245;
	ld.shared.f32 	%f320, [%r90];
	max.f32 	%f697, %f697, %f320;
	setp.eq.s32 	%p56, %r87, 1;
	@%p56 bra 	$L__BB0_75;
	ld.shared.f32 	%f321, [%r90+4];
	max.f32 	%f697, %f697, %f321;
	setp.eq.s32 	%p57, %r87, 2;
	@%p57 bra 	$L__BB0_75;
	ld.shared.f32 	%f322, [%r90+8];
	max.f32 	%f697, %f697, %f322;
$L__BB0_75:
	max.f32 	%f673, %f3, %f697;
	sub.f32 	%f323, %f3, %f673;
	fma.rn.f32 	%f324, %f323, 0f3BBB989D, 0f3F000000;
	cvt.sat.f32.f32 	%f325, %f324;
	mov.f32 	%f326, 0f4B400001;
	mov.f32 	%f327, 0f437C0000;
	fma.rm.f32 	%f328, %f325, %f327, %f326;
	add.f32 	%f329, %f328, 0fCB40007F;
	neg.f32 	%f330, %f329;
	fma.rn.f32 	%f331, %f323, 0f3FB8AA3B, %f330;
	fma.rn.f32 	%f332, %f323, 0f32A57060, %f331;
	mov.b32 	%r246, %f328;
	shl.b32 	%r247, %r246, 23;
	mov.b32 	%f333, %r247;
	ex2.approx.ftz.f32 	%f334, %f332;
	mul.f32 	%f47, %f334, %f333;
	mul.f32 	%f702, %f702, %f47;
	@%p48 bra 	$L__BB0_84;
	and.b32  	%r91, %r42, 3;
	sub.s32 	%r249, %r40, %r41;
	setp.gt.u32 	%p59, %r249, -4;
	mov.b32 	%r359, 0;
	@%p59 bra 	$L__BB0_79;
	and.b32  	%r359, %r42, -4;
	mov.b32 	%r361, 0;
$L__BB0_78:
	.pragma "nounroll";
	shl.b32 	%r251, %r361, 2;
	add.s32 	%r252, %r27, %r251;
	ld.shared.v4.f32 	{%f336, %f337, %f338, %f339}, [%r252];
	sub.f32 	%f340, %f336, %f673;
	fma.rn.f32 	%f341, %f340, 0f3BBB989D, 0f3F000000;
	cvt.sat.f32.f32 	%f342, %f341;
	mov.f32 	%f343, 0f4B400001;
	mov.f32 	%f344, 0f437C0000;
	fma.rm.f32 	%f345, %f342, %f344, %f343;
	add.f32 	%f346, %f345, 0fCB40007F;
	neg.f32 	%f347, %f346;
	fma.rn.f32 	%f348, %f340, 0f3FB8AA3B, %f347;
	fma.rn.f32 	%f349, %f340, 0f32A57060, %f348;
	mov.b32 	%r253, %f345;
	shl.b32 	%r254, %r253, 23;
	mov.b32 	%f350, %r254;
	ex2.approx.ftz.f32 	%f351, %f349;
	fma.rn.f32 	%f352, %f351, %f350, %f702;
	sub.f32 	%f353, %f337, %f673;
	fma.rn.f32 	%f354, %f353, 0f3BBB989D, 0f3F000000;
	cvt.sat.f32.f32 	%f355, %f354;
	fma.rm.f32 	%f356, %f355, %f344, %f343;
	add.f32 	%f357, %f356, 0fCB40007F;
	neg.f32 	%f358, %f357;
	fma.rn.f32 	%f359, %f353, 0f3FB8AA3B, %f358;
	fma.rn.f32 	%f360, %f353, 0f32A57060, %f359;
	mov.b32 	%r255, %f356;
	shl.b32 	%r256, %r255, 23;
	mov.b32 	%f361, %r256;
	ex2.approx.ftz.f32 	%f362, %f360;
	fma.rn.f32 	%f363, %f362, %f361, %f352;
	sub.f32 	%f364, %f338, %f673;
	fma.rn.f32 	%f365, %f364, 0f3BBB989D, 0f3F000000;
	cvt.sat.f32.f32 	%f366, %f365;
	fma.rm.f32 	%f367, %f366, %f344, %f343;
	add.f32 	%f368, %f367, 0fCB40007F;
	neg.f32 	%f369, %f368;
	fma.rn.f32 	%f370, %f364, 0f3FB8AA3B, %f369;
	fma.rn.f32 	%f371, %f364, 0f32A57060, %f370;
	mov.b32 	%r257, %f367;
	shl.b32 	%r258, %r257, 23;
	mov.b32 	%f372, %r258;
	ex2.approx.ftz.f32 	%f373, %f371;
	fma.rn.f32 	%f374, %f373, %f372, %f363;
	sub.f32 	%f375, %f339, %f673;
	fma.rn.f32 	%f376, %f375, 0f3BBB989D, 0f3F000000;
	cvt.sat.f32.f32 	%f377, %f376;
	fma.rm.f32 	%f378, %f377, %f344, %f343;
	add.f32 	%f379, %f378, 0fCB40007F;
	neg.f32 	%f380, %f379;
	fma.rn.f32 	%f381, %f375, 0f3FB8AA3B, %f380;
	fma.rn.f32 	%f382, %f375, 0f32A57060, %f381;
	mov.b32 	%r259, %f378;
	shl.b32 	%r260, %r259, 23;
	mov.b32 	%f383, %r260;
	ex2.approx.ftz.f32 	%f384, %f382;
	fma.rn.f32 	%f702, %f384, %f383, %f374;
	add.s32 	%r361, %r361, 4;
	setp.eq.s32 	%p60, %r361, %r359;
	@%p60 bra 	$L__BB0_79;
	bra.uni 	$L__BB0_78;
$L__BB0_79:
	setp.eq.s32 	%p61, %r91, 0;
	@%p61 bra 	$L__BB0_84;
	setp.eq.s32 	%p62, %r91, 1;
	@%p62 bra 	$L__BB0_82;
	shl.b32 	%r261, %r359, 2;
	add.s32 	%r262, %r27, %r261;
	ld.shared.f32 	%f386, [%r262];
	sub.f32 	%f387, %f386, %f673;
	fma.rn.f32 	%f388, %f387, 0f3BBB989D, 0f3F000000;
	cvt.sat.f32.f32 	%f389, %f388;
	mov.f32 	%f390, 0f4B400001;
	mov.f32 	%f391, 0f437C0000;
	fma.rm.f32 	%f392, %f389, %f391, %f390;
	add.f32 	%f393, %f392, 0fCB40007F;
	neg.f32 	%f394, %f393;
	fma.rn.f32 	%f395, %f387, 0f3FB8AA3B, %f394;
	fma.rn.f32 	%f396, %f387, 0f32A57060, %f395;
	mov.b32 	%r263, %f392;
	shl.b32 	%r264, %r263, 23;
	mov.b32 	%f397, %r264;
	ex2.approx.ftz.f32 	%f398, %f396;
	fma.rn.f32 	%f399, %f398, %f397, %f702;
	ld.shared.f32 	%f400, [%r262+4];
	sub.f32 	%f401, %f400, %f673;
	fma.rn.f32 	%f402, %f401, 0f3BBB989D, 0f3F000000;
	cvt.sat.f32.f32 	%f403, %f402;
	fma.rm.f32 	%f404, %f403, %f391, %f390;
	add.f32 	%f405, %f404, 0fCB40007F;
	neg.f32 	%f406, %f405;
	fma.rn.f32 	%f407, %f401, 0f3FB8AA3B, %f406;
	fma.rn.f32 	%f408, %f401, 0f32A57060, %f407;
	mov.b32 	%r265, %f404;
	shl.b32 	%r266, %r265, 23;
	mov.b32 	%f409, %r266;
	ex2.approx.ftz.f32 	%f410, %f408;
	fma.rn.f32 	%f702, %f410, %f409, %f399;
	add.s32 	%r359, %r359, 2;
$L__BB0_82:
	and.b32  	%r267, %r42, 1;
	setp.eq.b32 	%p63, %r267, 1;
	not.pred 	%p64, %p63;
	@%p64 bra 	$L__BB0_84;
	shl.b32 	%r268, %r359, 2;
	add.s32 	%r269, %r27, %r268;
	ld.shared.f32 	%f411, [%r269];
	sub.f32 	%f412, %f411, %f673;
	fma.rn.f32 	%f413, %f412, 0f3BBB989D, 0f3F000000;
	cvt.sat.f32.f32 	%f414, %f413;
	mov.f32 	%f415, 0f4B400001;
	mov.f32 	%f416, 0f437C0000;
	fma.rm.f32 	%f417, %f414, %f416, %f415;
	add.f32 	%f418, %f417, 0fCB40007F;
	neg.f32 	%f419, %f418;
	fma.rn.f32 	%f420, %f412, 0f3FB8AA3B, %f419;
	fma.rn.f32 	%f421, %f412, 0f32A57060, %f420;
	mov.b32 	%r270, %f417;
	shl.b32 	%r271, %r270, 23;
	mov.b32 	%f422, %r271;
	ex2.approx.ftz.f32 	%f423, %f421;
	fma.rn.f32 	%f702, %f423, %f422, %f702;
$L__BB0_84:
	setp.eq.s32 	%p65, %r143, 0;
	@%p65 bra 	$L__BB0_98;
	setp.lt.u32 	%p66, %r30, 15;
	mov.b32 	%r363, 0;
	@%p66 bra 	$L__BB0_88;
	mov.b32 	%r365, 0;
$L__BB0_87:
	.pragma "nounroll";
	mul.wide.u32 	%rd81, %r365, 4;
	add.s64 	%rd82, %rd5, %rd81;
	ld.local.v4.f32 	{%f424, %f425, %f426, %f427}, [%rd82];
	mul.f32 	%f428, %f47, %f424;
	mul.f32 	%f429, %f47, %f425;
	mul.f32 	%f430, %f47, %f426;
	mul.f32 	%f431, %f47, %f427;
	st.local.v4.f32 	[%rd82], {%f428, %f429, %f430, %f431};
	ld.local.v4.f32 	{%f432, %f433, %f434, %f435}, [%rd82+16];
	mul.f32 	%f436, %f47, %f432;
	mul.f32 	%f437, %f47, %f433;
	mul.f32 	%f438, %f47, %f434;
	mul.f32 	%f439, %f47, %f435;
	st.local.v4.f32 	[%rd82+16], {%f436, %f437, %f438, %f439};
	ld.local.v4.f32 	{%f440, %f441, %f442, %f443}, [%rd82+32];
	mul.f32 	%f444, %f47, %f440;
	mul.f32 	%f445, %f47, %f441;
	mul.f32 	%f446, %f47, %f442;
	mul.f32 	%f447, %f47, %f443;
	st.local.v4.f32 	[%rd82+32], {%f444, %f445, %f446, %f447};
	ld.local.v4.f32 	{%f448, %f449, %f450, %f451}, [%rd82+48];
	mul.f32 	%f452, %f47, %f448;
	mul.f32 	%f453, %f47, %f449;
	mul.f32 	%f454, %f47, %f450;
	mul.f32 	%f455, %f47, %f451;
	st.local.v4.f32 	[%rd82+48], {%f452, %f453, %f454, %f455};
	add.s32 	%r365, %r365, 16;
	setp.eq.s32 	%p67, %r365, %r35;
	mov.u32 	%r363, %r35;
	@%p67 bra 	$L__BB0_88;
	bra.uni 	$L__BB0_87;
$L__BB0_88:
	setp.eq.s32 	%p68, %r31, 0;
	@%p68 bra 	$L__BB0_98;
	setp.lt.u32 	%p69, %r32, 7;
	@%p69 bra 	$L__BB0_91;
	mul.wide.u32 	%rd83, %r363, 4;
	add.s64 	%rd84, %rd5, %rd83;
	ld.local.f32 	%f456, [%rd84];
	mul.f32 	%f457, %f47, %f456;
	st.local.f32 	[%rd84], %f457;
	ld.local.f32 	%f458, [%rd84+4];
	mul.f32 	%f459, %f47, %f458;
	st.local.f32 	[%rd84+4], %f459;
	ld.local.f32 	%f460, [%rd84+8];
	mul.f32 	%f461, %f47, %f460;
	st.local.f32 	[%rd84+8], %f461;
	ld.local.f32 	%f462, [%rd84+12];
	mul.f32 	%f463, %f47, %f462;
	st.local.f32 	[%rd84+12], %f463;
	ld.local.f32 	%f464, [%rd84+16];
	mul.f32 	%f465, %f47, %f464;
	st.local.f32 	[%rd84+16], %f465;
	ld.local.f32 	%f466, [%rd84+20];
	mul.f32 	%f467, %f47, %f466;
	st.local.f32 	[%rd84+20], %f467;
	ld.local.f32 	%f468, [%rd84+24];
	mul.f32 	%f469, %f47, %f468;
	st.local.f32 	[%rd84+24], %f469;
	ld.local.f32 	%f470, [%rd84+28];
	mul.f32 	%f471, %f47, %f470;
	st.local.f32 	[%rd84+28], %f471;
	add.s32 	%r363, %r363, 8;
$L__BB0_91:
	setp.eq.s32 	%p70, %r33, 0;
	@%p70 bra 	$L__BB0_98;
	setp.lt.u32 	%p71, %r34, 3;
	@%p71 bra 	$L__BB0_94;
	mul.wide.u32 	%rd85, %r363, 4;
	add.s64 	%rd86, %rd5, %rd85;
	ld.local.f32 	%f472, [%rd86];
	mul.f32 	%f473, %f47, %f472;
	st.local.f32 	[%rd86], %f473;
	ld.local.f32 	%f474, [%rd86+4];
	mul.f32 	%f475, %f47, %f474;
	st.local.f32 	[%rd86+4], %f475;
	ld.local.f32 	%f476, [%rd86+8];
	mul.f32 	%f477, %f47, %f476;
	st.local.f32 	[%rd86+8], %f477;
	ld.local.f32 	%f478, [%rd86+12];
	mul.f32 	%f479, %f47, %f478;
	st.local.f32 	[%rd86+12], %f479;
	add.s32 	%r363, %r363, 4;
$L__BB0_94:
	setp.eq.s32 	%p72, %r36, 0;
	@%p72 bra 	$L__BB0_98;
	setp.eq.s32 	%p73, %r36, 1;
	mul.wide.u32 	%rd87, %r363, 4;
	add.s64 	%rd11, %rd5, %rd87;
	ld.local.f32 	%f480, [%rd11];
	mul.f32 	%f481, %f47, %f480;
	st.local.f32 	[%rd11], %f481;
	@%p73 bra 	$L__BB0_98;
	setp.eq.s32 	%p74, %r36, 2;
	ld.local.f32 	%f482, [%rd11+4];
	mul.f32 	%f483, %f47, %f482;
	st.local.f32 	[%rd11+4], %f483;
	@%p74 bra 	$L__BB0_98;
	ld.local.f32 	%f484, [%rd11+8];
	mul.f32 	%f485, %f47, %f484;
	st.local.f32 	[%rd11+8], %f485;
$L__BB0_98:
	or.pred  	%p77, %p48, %p65;
	@%p77 bra 	$L__BB0_114;
	mov.b32 	%r366, 0;
$L__BB0_100:
	setp.lt.u32 	%p78, %r30, 15;
	shl.b32 	%r276, %r366, 2;
	add.s32 	%r277, %r27, %r276;
	ld.shared.f32 	%f486, [%r277];
	sub.f32 	%f487, %f486, %f673;
	fma.rn.f32 	%f488, %f487, 0f3BBB989D, 0f3F000000;
	cvt.sat.f32.f32 	%f489, %f488;
	mov.f32 	%f490, 0f4B400001;
	mov.f32 	%f491, 0f437C0000;
	fma.rm.f32 	%f492, %f489, %f491, %f490;
	add.f32 	%f493, %f492, 0fCB40007F;
	neg.f32 	%f494, %f493;
	fma.rn.f32 	%f495, %f487, 0f3FB8AA3B, %f494;
	fma.rn.f32 	%f496, %f487, 0f32A57060, %f495;
	mov.b32 	%r278, %f492;
	shl.b32 	%r279, %r278, 23;
	mov.b32 	%f497, %r279;
	ex2.approx.ftz.f32 	%f498, %f496;
	mul.f32 	%f58, %f498, %f497;
	mul.lo.s32 	%r106, %r366, %r143;
	mov.b32 	%r369, 0;
	@%p78 bra 	$L__BB0_103;
	mov.b32 	%r367, 0;
$L__BB0_102:
	.pragma "nounroll";
	add.s32 	%r281, %r367, %r106;
	shl.b32 	%r282, %r281, 2;
	add.s32 	%r283, %r26, %r282;
	ld.shared.f32 	%f499, [%r283];
	mul.wide.u32 	%rd88, %r367, 4;
	add.s64 	%rd89, %rd5, %rd88;
	ld.local.v4.f32 	{%f500, %f501, %f502, %f503}, [%rd89];
	fma.rn.f32 	%f504, %f58, %f499, %f500;
	ld.shared.f32 	%f505, [%r283+4];
	fma.rn.f32 	%f506, %f58, %f505, %f501;
	ld.shared.f32 	%f507, [%r283+8];
	fma.rn.f32 	%f508, %f58, %f507, %f502;
	ld.shared.f32 	%f509, [%r283+12];
	fma.rn.f32 	%f510, %f58, %f509, %f503;
	st.local.v4.f32 	[%rd89], {%f504, %f506, %f508, %f510};
	ld.shared.f32 	%f511, [%r283+16];
	ld.local.v4.f32 	{%f512, %f513, %f514, %f515}, [%rd89+16];
	fma.rn.f32 	%f516, %f58, %f511, %f512;
	ld.shared.f32 	%f517, [%r283+20];
	fma.rn.f32 	%f518, %f58, %f517, %f513;
	ld.shared.f32 	%f519, [%r283+24];
	fma.rn.f32 	%f520, %f58, %f519, %f514;
	ld.shared.f32 	%f521, [%r283+28];
	fma.rn.f32 	%f522, %f58, %f521, %f515;
	st.local.v4.f32 	[%rd89+16], {%f516, %f518, %f520, %f522};
	ld.shared.f32 	%f523, [%r283+32];
	ld.local.v4.f32 	{%f524, %f525, %f526, %f527}, [%rd89+32];
	fma.rn.f32 	%f528, %f58, %f523, %f524;
	ld.shared.f32 	%f529, [%r283+36];
	fma.rn.f32 	%f530, %f58, %f529, %f525;
	ld.shared.f32 	%f531, [%r283+40];
	fma.rn.f32 	%f532, %f58, %f531, %f526;
	ld.shared.f32 	%f533, [%r283+44];
	fma.rn.f32 	%f534, %f58, %f533, %f527;
	st.local.v4.f32 	[%rd89+32], {%f528, %f530, %f532, %f534};
	ld.shared.f32 	%f535, [%r283+48];
	ld.local.v4.f32 	{%f536, %f537, %f538, %f539}, [%rd89+48];
	fma.rn.f32 	%f540, %f58, %f535, %f536;
	ld.shared.f32 	%f541, [%r283+52];
	fma.rn.f32 	%f542, %f58, %f541, %f537;
	ld.shared.f32 	%f543, [%r283+56];
	fma.rn.f32 	%f544, %f58, %f543, %f538;
	ld.shared.f32 	%f545, [%r283+60];
	fma.rn.f32 	%f546, %f58, %f545, %f539;
	st.local.v4.f32 	[%rd89+48], {%f540, %f542, %f544, %f546};
	add.s32 	%r367, %r367, 16;
	setp.ne.s32 	%p79, %r367, %r35;
	mov.u32 	%r369, %r35;
	@%p79 bra 	$L__BB0_102;
$L__BB0_103:
	setp.eq.s32 	%p80, %r31, 0;
	@%p80 bra 	$L__BB0_113;
	setp.lt.u32 	%p81, %r32, 7;
	@%p81 bra 	$L__BB0_106;
	add.s32 	%r284, %r369, %r106;
	shl.b32 	%r285, %r284, 2;
	add.s32 	%r286, %r26, %r285;
	ld.shared.f32 	%f547, [%r286];
	mul.wide.u32 	%rd90, %r369, 4;
	add.s64 	%rd91, %rd5, %rd90;
	ld.local.f32 	%f548, [%rd91];
	fma.rn.f32 	%f549, %f58, %f547, %f548;
	st.local.f32 	[%rd91], %f549;
	ld.shared.f32 	%f550, [%r286+4];
	ld.local.f32 	%f551, [%rd91+4];
	fma.rn.f32 	%f552, %f58, %f550, %f551;
	st.local.f32 	[%rd91+4], %f552;
	ld.shared.f32 	%f553, [%r286+8];
	ld.local.f32 	%f554, [%rd91+8];
	fma.rn.f32 	%f555, %f58, %f553, %f554;
	st.local.f32 	[%rd91+8], %f555;
	ld.shared.f32 	%f556, [%r286+12];
	ld.local.f32 	%f557, [%rd91+12];
	fma.rn.f32 	%f558, %f58, %f556, %f557;
	st.local.f32 	[%rd91+12], %f558;
	ld.shared.f32 	%f559, [%r286+16];
	ld.local.f32 	%f560, [%rd91+16];
	fma.rn.f32 	%f561, %f58, %f559, %f560;
	st.local.f32 	[%rd91+16], %f561;
	ld.shared.f32 	%f562, [%r286+20];
	ld.local.f32 	%f563, [%rd91+20];
	fma.rn.f32 	%f564, %f58, %f562, %f563;
	st.local.f32 	[%rd91+20], %f564;
	ld.shared.f32 	%f565, [%r286+24];
	ld.local.f32 	%f566, [%rd91+24];
	fma.rn.f32 	%f567, %f58, %f565, %f566;
	st.local.f32 	[%rd91+24], %f567;
	ld.shared.f32 	%f568, [%r286+28];
	ld.local.f32 	%f569, [%rd91+28];
	fma.rn.f32 	%f570, %f58, %f568, %f569;
	st.local.f32 	[%rd91+28], %f570;
	add.s32 	%r369, %r369, 8;
$L__BB0_106:
	setp.eq.s32 	%p82, %r33, 0;
	@%p82 bra 	$L__BB0_113;
	setp.lt.u32 	%p83, %r34, 3;
	@%p83 bra 	$L__BB0_109;
	add.s32 	%r287, %r369, %r106;
	shl.b32 	%r288, %r287, 2;
	add.s32 	%r289, %r26, %r288;
	ld.shared.f32 	%f571, [%r289];
	mul.wide.u32 	%rd92, %r369, 4;
	add.s64 	%rd93, %rd5, %rd92;
	ld.local.f32 	%f572, [%rd93];
	fma.rn.f32 	%f573, %f58, %f571, %f572;
	st.local.f32 	[%rd93], %f573;
	ld.shared.f32 	%f574, [%r289+4];
	ld.local.f32 	%f575, [%rd93+4];
	fma.rn.f32 	%f576, %f58, %f574, %f575;
	st.local.f32 	[%rd93+4], %f576;
	ld.shared.f32 	%f577, [%r289+8];
	ld.local.f32 	%f578, [%rd93+8];
	fma.rn.f32 	%f579, %f58, %f577, %f578;
	st.local.f32 	[%rd93+8], %f579;
	ld.shared.f32 	%f580, [%r289+12];
	ld.local.f32 	%f581, [%rd93+12];
	fma.rn.f32 	%f582, %f58, %f580, %f581;
	st.local.f32 	[%rd93+12], %f582;
	add.s32 	%r369, %r369, 4;
$L__BB0_109:
	setp.eq.s32 	%p84, %r36, 0;
	@%p84 bra 	$L__BB0_113;
	setp.eq.s32 	%p85, %r36, 1;
	add.s32 	%r290, %r369, %r106;
	shl.b32 	%r291, %r290, 2;
	add.s32 	%r114, %r26, %r291;
	ld.shared.f32 	%f583, [%r114];
	mul.wide.u32 	%rd94, %r369, 4;
	add.s64 	%rd12, %rd5, %rd94;
	ld.local.f32 	%f584, [%rd12];
	fma.rn.f32 	%f585, %f58, %f583, %f584;
	st.local.f32 	[%rd12], %f585;
	@%p85 bra 	$L__BB0_113;
	setp.eq.s32 	%p86, %r36, 2;
	ld.shared.f32 	%f586, [%r114+4];
	ld.local.f32 	%f587, [%rd12+4];
	fma.rn.f32 	%f588, %f58, %f586, %f587;
	st.local.f32 	[%rd12+4], %f588;
	@%p86 bra 	$L__BB0_113;
	ld.shared.f32 	%f589, [%r114+8];
	ld.local.f32 	%f590, [%rd12+8];
	fma.rn.f32 	%f591, %f58, %f589, %f590;
	st.local.f32 	[%rd12+8], %f591;
$L__BB0_113:
	add.s32 	%r366, %r366, 1;
	setp.lt.u32 	%p87, %r366, %r42;
	@%p87 bra 	$L__BB0_100;
$L__BB0_114:
	bar.sync 	0;
	add.s32 	%r338, %r338, 1;
	sub.s32 	%r292, %r8, %r7;
	add.s32 	%r293, %r292, 63;
	shr.u32 	%r294, %r293, 6;
	setp.lt.u32 	%p88, %r338, %r294;
	@%p88 bra 	$L__BB0_19;
$L__BB0_115:
	setp.ne.s32 	%p89, %r6, 0;
	@%p89 bra 	$L__BB0_130;
	setp.eq.s32 	%p90, %r143, 0;
	mad.lo.s32 	%r295, %r9, %r144, %r4;
	mul.lo.s32 	%r117, %r295, %r141;
	mad.lo.s32 	%r118, %r117, %r143, %r10;
	@%p90 bra 	$L__BB0_129;
	add.s32 	%r297, %r143, -1;
	and.b32  	%r119, %r143, 15;
	setp.lt.u32 	%p91, %r297, 15;
	mov.b32 	%r374, 0;
	@%p91 bra 	$L__BB0_120;
	and.b32  	%r374, %r143, -16;
	neg.s32 	%r372, %r374;
	mad.lo.s32 	%r298, %r1, %r141, %r5;
	mad.lo.s32 	%r371, %r143, %r298, 7;
	add.s64 	%rd161, %rd5, 32;
$L__BB0_119:
	.pragma "nounroll";
	ld.local.v4.f32 	{%f592, %f593, %f594, %f595}, [%rd161+-32];
	div.rn.f32 	%f596, %f592, %f702;
	add.s32 	%r299, %r371, -7;
	mul.wide.u32 	%rd95, %r299, 4;
	add.s64 	%rd96, %rd3, %rd95;
	st.global.f32 	[%rd96], %f596;
	div.rn.f32 	%f597, %f593, %f702;
	add.s32 	%r300, %r371, -6;
	mul.wide.u32 	%rd97, %r300, 4;
	add.s64 	%rd98, %rd3, %rd97;
	st.global.f32 	[%rd98], %f597;
	div.rn.f32 	%f598, %f594, %f702;
	add.s32 	%r301, %r371, -5;
	mul.wide.u32 	%rd99, %r301, 4;
	add.s64 	%rd100, %rd3, %rd99;
	st.global.f32 	[%rd100], %f598;
	div.rn.f32 	%f599, %f595, %f702;
	add.s32 	%r302, %r371, -4;
	mul.wide.u32 	%rd101, %r302, 4;
	add.s64 	%rd102, %rd3, %rd101;
	st.global.f32 	[%rd102], %f599;
	ld.local.v4.f32 	{%f600, %f601, %f602, %f603}, [%rd161+-16];
	div.rn.f32 	%f604, %f600, %f702;
	add.s32 	%r303, %r371, -3;
	mul.wide.u32 	%rd103, %r303, 4;
	add.s64 	%rd104, %rd3, %rd103;
	st.global.f32 	[%rd104], %f604;
	div.rn.f32 	%f605, %f601, %f702;
	add.s32 	%r304, %r371, -2;
	mul.wide.u32 	%rd105, %r304, 4;
	add.s64 	%rd106, %rd3, %rd105;
	st.global.f32 	[%rd106], %f605;
	div.rn.f32 	%f606, %f602, %f702;
	add.s32 	%r305, %r371, -1;
	mul.wide.u32 	%rd107, %r305, 4;
	add.s64 	%rd108, %rd3, %rd107;
	st.global.f32 	[%rd108], %f606;
	div.rn.f32 	%f607, %f603, %f702;
	add.s32 	%r306, %r371, 8;
	mul.wide.u32 	%rd109, %r371, 4;
	add.s64 	%rd110, %rd3, %rd109;
	st.global.f32 	[%rd110], %f607;
	ld.local.v4.f32 	{%f608, %f609, %f610, %f611}, [%rd161];
	div.rn.f32 	%f612, %f608, %f702;
	add.s32 	%r307, %r371, 1;
	mul.wide.u32 	%rd111, %r307, 4;
	add.s64 	%rd112, %rd3, %rd111;
	st.global.f32 	[%rd112], %f612;
	div.rn.f32 	%f613, %f609, %f702;
	add.s32 	%r308, %r371, 2;
	mul.wide.u32 	%rd113, %r308, 4;
	add.s64 	%rd114, %rd3, %rd113;
	st.global.f32 	[%rd114], %f613;
	div.rn.f32 	%f614, %f610, %f702;
	add.s32 	%r309, %r371, 3;
	mul.wide.u32 	%rd115, %r309, 4;
	add.s64 	%rd116, %rd3, %rd115;
	st.global.f32 	[%rd116], %f614;
	div.rn.f32 	%f615, %f611, %f702;
	add.s32 	%r310, %r371, 4;
	mul.wide.u32 	%rd117, %r310, 4;
	add.s64 	%rd118, %rd3, %rd117;
	st.global.f32 	[%rd118], %f615;
	ld.local.v4.f32 	{%f616, %f617, %f618, %f619}, [%rd161+16];
	div.rn.f32 	%f620, %f616, %f702;
	add.s32 	%r311, %r371, 5;
	mul.wide.u32 	%rd119, %r311, 4;
	add.s64 	%rd120, %rd3, %rd119;
	st.global.f32 	[%rd120], %f620;
	div.rn.f32 	%f621, %f617, %f702;
	add.s32 	%r312, %r371, 6;
	mul.wide.u32 	%rd121, %r312, 4;
	add.s64 	%rd122, %rd3, %rd121;
	st.global.f32 	[%rd122], %f621;
	div.rn.f32 	%f622, %f618, %f702;
	add.s32 	%r313, %r371, 7;
	mul.wide.u32 	%rd123, %r313, 4;
	add.s64 	%rd124, %rd3, %rd123;
	st.global.f32 	[%rd124], %f622;
	div.rn.f32 	%f623, %f619, %f702;
	mul.wide.u32 	%rd125, %r306, 4;
	add.s64 	%rd126, %rd3, %rd125;
	st.global.f32 	[%rd126], %f623;
	add.s32 	%r372, %r372, 16;
	add.s32 	%r371, %r371, 16;
	add.s64 	%rd161, %rd161, 64;
	setp.ne.s32 	%p92, %r372, 0;
	@%p92 bra 	$L__BB0_119;
$L__BB0_120:
	setp.eq.s32 	%p93, %r119, 0;
	@%p93 bra 	$L__BB0_129;
	and.b32  	%r128, %r143, 7;
	setp.lt.u32 	%p94, %r119, 8;
	@%p94 bra 	$L__BB0_123;
	mul.wide.u32 	%rd127, %r374, 4;
	add.s64 	%rd128, %rd5, %rd127;
	ld.local.f32 	%f624, [%rd128];
	div.rn.f32 	%f625, %f624, %f702;
	add.s32 	%r314, %r118, %r374;
	mul.wide.u32 	%rd129, %r314, 4;
	add.s64 	%rd130, %rd3, %rd129;
	st.global.f32 	[%rd130], %f625;
	ld.local.f32 	%f626, [%rd128+4];
	div.rn.f32 	%f627, %f626, %f702;
	add.s32 	%r315, %r314, 1;
	mul.wide.u32 	%rd131, %r315, 4;
	add.s64 	%rd132, %rd3, %rd131;
	st.global.f32 	[%rd132], %f627;
	ld.local.f32 	%f628, [%rd128+8];
	div.rn.f32 	%f629, %f628, %f702;
	add.s32 	%r316, %r314, 2;
	mul.wide.u32 	%rd133, %r316, 4;
	add.s64 	%rd134, %rd3, %rd133;
	st.global.f32 	[%rd134], %f629;
	ld.local.f32 	%f630, [%rd128+12];
	div.rn.f32 	%f631, %f630, %f702;
	add.s32 	%r317, %r314, 3;
	mul.wide.u32 	%rd135, %r317, 4;
	add.s64 	%rd136, %rd3, %rd135;
	st.global.f32 	[%rd136], %f631;
	ld.local.f32 	%f632, [%rd128+16];
	div.rn.f32 	%f633, %f632, %f702;
	add.s32 	%r318, %r314, 4;
	mul.wide.u32 	%rd137, %r318, 4;
	add.s64 	%rd138, %rd3, %rd137;
	st.global.f32 	[%rd138], %f633;
	ld.local.f32 	%f634, [%rd128+20];
	div.rn.f32 	%f635, %f634, %f702;
	add.s32 	%r319, %r314, 5;
	mul.wide.u32 	%rd139, %r319, 4;
	add.s64 	%rd140, %rd3, %rd139;
	st.global.f32 	[%rd140], %f635;
	ld.local.f32 	%f636, [%rd128+24];
	div.rn.f32 	%f637, %f636, %f702;
	add.s32 	%r320, %r314, 6;
	mul.wide.u32 	%rd141, %r320, 4;
	add.s64 	%rd142, %rd3, %rd141;
	st.global.f32 	[%rd142], %f637;
	ld.local.f32 	%f638, [%rd128+28];
	div.rn.f32 	%f639, %f638, %f702;
	add.s32 	%r321, %r314, 7;
	mul.wide.u32 	%rd143, %r321, 4;
	add.s64 	%rd144, %rd3, %rd143;
	st.global.f32 	[%rd144], %f639;
	add.s32 	%r374, %r374, 8;
$L__BB0_123:
	setp.eq.s32 	%p95, %r128, 0;
	@%p95 bra 	$L__BB0_129;
	and.b32  	%r131, %r143, 3;
	setp.lt.u32 	%p96, %r128, 4;
	@%p96 bra 	$L__BB0_126;
	mul.wide.u32 	%rd145, %r374, 4;
	add.s64 	%rd146, %rd5, %rd145;
	ld.local.f32 	%f640, [%rd146];
	div.rn.f32 	%f641, %f640, %f702;
	add.s32 	%r322, %r118, %r374;
	mul.wide.u32 	%rd147, %r322, 4;
	add.s64 	%rd148, %rd3, %rd147;
	st.global.f32 	[%rd148], %f641;
	ld.local.f32 	%f642, [%rd146+4];
	div.rn.f32 	%f643, %f642, %f702;
	add.s32 	%r323, %r322, 1;
	mul.wide.u32 	%rd149, %r323, 4;
	add.s64 	%rd150, %rd3, %rd149;
	st.global.f32 	[%rd150], %f643;
	ld.local.f32 	%f644, [%rd146+8];
	div.rn.f32 	%f645, %f644, %f702;
	add.s32 	%r324, %r322, 2;
	mul.wide.u32 	%rd151, %r324, 4;
	add.s64 	%rd152, %rd3, %rd151;
	st.global.f32 	[%rd152], %f645;
	ld.local.f32 	%f646, [%rd146+12];
	div.rn.f32 	%f647, %f646, %f702;
	add.s32 	%r325, %r322, 3;
	mul.wide.u32 	%rd153, %r325, 4;
	add.s64 	%rd154, %rd3, %rd153;
	st.global.f32 	[%rd154], %f647;
	add.s32 	%r374, %r374, 4;
$L__BB0_126:
	setp.eq.s32 	%p97, %r131, 0;
	@%p97 bra 	$L__BB0_129;
	mad.lo.s32 	%r326, %r1, %r141, %r5;
	mad.lo.s32 	%r377, %r143, %r326, %r374;
	mul.wide.u32 	%rd155, %r374, 4;
	add.s64 	%rd162, %rd5, %rd155;
	neg.s32 	%r376, %r131;
$L__BB0_128:
	.pragma "nounroll";
	ld.local.f32 	%f648, [%rd162];
	div.rn.f32 	%f649, %f648, %f702;
	mul.wide.u32 	%rd156, %r377, 4;
	add.s64 	%rd157, %rd3, %rd156;
	st.global.f32 	[%rd157], %f649;
	add.s32 	%r377, %r377, 1;
	add.s64 	%rd162, %rd162, 4;
	add.s32 	%r376, %r376, 1;
	setp.ne.s32 	%p98, %r376, 0;
	@%p98 bra 	$L__BB0_128;
$L__BB0_129:
	setp.lt.f32 	%p99, %f702, 0f00800000;
	mul.f32 	%f650, %f702, 0f4B000000;
	selp.f32 	%f651, %f650, %f702, %p99;
	selp.f32 	%f652, 0fC1B80000, 0f00000000, %p99;
	mov.b32 	%r327, %f651;
	add.s32 	%r328, %r327, -1059760811;
	and.b32  	%r329, %r328, -8388608;
	sub.s32 	%r330, %r327, %r329;
	mov.b32 	%f653, %r330;
	cvt.rn.f32.s32 	%f654, %r329;
	fma.rn.f32 	%f655, %f654, 0f34000000, %f652;
	add.f32 	%f656, %f653, 0fBF800000;
	fma.rn.f32 	%f657, %f656, 0fBE055027, 0f3E1039F6;
	fma.rn.f32 	%f658, %f657, %f656, 0fBDF8CDCC;
	fma.rn.f32 	%f659, %f658, %f656, 0f3E0F2955;
	fma.rn.f32 	%f660, %f659, %f656, 0fBE2AD8B9;
	fma.rn.f32 	%f661, %f660, %f656, 0f3E4CED0B;
	fma.rn.f32 	%f662, %f661, %f656, 0fBE7FFF22;
	fma.rn.f32 	%f663, %f662, %f656, 0f3EAAAA78;
	fma.rn.f32 	%f664, %f663, %f656, 0fBF000000;
	mul.f32 	%f665, %f656, %f664;
	fma.rn.f32 	%f666, %f665, %f656, %f656;
	fma.rn.f32 	%f667, %f655, 0f3F317218, %f666;
	setp.gt.u32 	%p100, %r327, 2139095039;
	fma.rn.f32 	%f668, %f651, 0f7F800000, 0f7F800000;
	selp.f32 	%f669, %f668, %f667, %p100;
	setp.eq.f32 	%p101, %f651, 0f00000000;
	selp.f32 	%f670, 0fFF800000, %f669, %p101;
	add.f32 	%f671, %f673, %f670;
	add.s32 	%r331, %r117, %r5;
	mul.wide.u32 	%rd158, %r331, 4;
	add.s64 	%rd159, %rd4, %rd158;
	st.global.f32 	[%rd159], %f671;
$L__BB0_130:
	ret;

}
	// .globl	splitk_attention_reduce_kernel
.visible .entry splitk_attention_reduce_kernel(
	.param .u64 .ptr .align 1 splitk_attention_reduce_kernel_param_0,
	.param .u64 .ptr .align 1 splitk_attention_reduce_kernel_param_1,
	.param .u64 .ptr .align 1 splitk_attention_reduce_kernel_param_2,
	.param .u32 splitk_attention_reduce_kernel_param_3,
	.param .u32 splitk_attention_reduce_kernel_param_4,
	.param .u32 splitk_attention_reduce_kernel_param_5,
	.param .u32 splitk_attention_reduce_kernel_param_6,
	.param .u32 splitk_attention_reduce_kernel_param_7
)
{
	.reg .pred 	%p<54>;
	.reg .b32 	%r<232>;
	.reg .b32 	%f<490>;
	.reg .b64 	%rd<134>;

	ld.param.u64 	%rd5, [splitk_attention_reduce_kernel_param_0];
	ld.param.u64 	%rd6, [splitk_attention_reduce_kernel_param_1];
	ld.param.u64 	%rd7, [splitk_attention_reduce_kernel_param_2];
	ld.param.u32 	%r93, [splitk_attention_reduce_kernel_param_3];
	ld.param.u32 	%r89, [splitk_attention_reduce_kernel_param_4];
	ld.param.u32 	%r90, [splitk_attention_reduce_kernel_param_5];
	ld.param.u32 	%r91, [splitk_attention_reduce_kernel_param_6];
	ld.param.u32 	%r92, [splitk_attention_reduce_kernel_param_7];
	cvta.to.global.u64 	%rd1, %rd6;
	cvta.to.global.u64 	%rd2, %rd7;
	cvta.to.global.u64 	%rd3, %rd5;
	mov.u32 	%r1, %ctaid.z;
	div.u32 	%r2, %r1, %r89;
	mul.lo.s32 	%r94, %r2, %r89;
	sub.s32 	%r3, %r1, %r94;
	mov.u32 	%r4, %ctaid.y;
	mov.u32 	%r219, %tid.x;
	setp.ge.u32 	%p1, %r2, %r93;
	setp.ge.u32 	%p2, %r4, %r90;
	or.pred  	%p3, %p2, %p1;
	@%p3 bra 	$L__BB1_81;
	setp.eq.s32 	%p4, %r92, 0;
	mov.f32 	%f454, 0fFF800000;
	@%p4 bra 	$L__BB1_14;
	mad.lo.s32 	%r96, %r2, %r89, %r3;
	mul.lo.s32 	%r6, %r96, %r92;
	and.b32  	%r7, %r92, 15;
	setp.lt.u32 	%p5, %r92, 16;
	mov.f32 	%f454, 0fFF800000;
	mov.b32 	%r209, 0;
	@%p5 bra 	$L__BB1_5;
	and.b32  	%r209, %r92, -16;
	mov.f32 	%f454, 0fFF800000;
	mov.b32 	%r214, 0;
$L__BB1_4:
	.pragma "nounroll";
	add.s32 	%r98, %r214, %r6;
	mad.lo.s32 	%r99, %r98, %r90, %r4;
	mul.wide.u32 	%rd8, %r99, 4;
	add.s64 	%rd9, %rd2, %rd8;
	ld.global.nc.f32 	%f96, [%rd9];
	max.f32 	%f97, %f454, %f96;
	add.s32 	%r100, %r99, %r90;
	mul.wide.u32 	%rd10, %r100, 4;
	add.s64 	%rd11, %rd2, %rd10;
	ld.global.nc.f32 	%f98, [%rd11];
	max.f32 	%f99, %f97, %f98;
	add.s32 	%r101, %r100, %r90;
	mul.wide.u32 	%rd12, %r101, 4;
	add.s64 	%rd13, %rd2, %rd12;
	ld.global.nc.f32 	%f100, [%rd13];
	max.f32 	%f101, %f99, %f100;
	add.s32 	%r102, %r101, %r90;
	mul.wide.u32 	%rd14, %r102, 4;
	add.s64 	%rd15, %rd2, %rd14;
	ld.global.nc.f32 	%f102, [%rd15];
	max.f32 	%f103, %f101, %f102;
	add.s32 	%r103, %r102, %r90;
	mul.wide.u32 	%rd16, %r103, 4;
	add.s64 	%rd17, %rd2, %rd16;
	ld.global.nc.f32 	%f104, [%rd17];
	max.f32 	%f105, %f103, %f104;
	add.s32 	%r104, %r103, %r90;
	mul.wide.u32 	%rd18, %r104, 4;
	add.s64 	%rd19, %rd2, %rd18;
	ld.global.nc.f32 	%f106, [%rd19];
	max.f32 	%f107, %f105, %f106;
	add.s32 	%r105, %r104, %r90;
	mul.wide.u32 	%rd20, %r105, 4;
	add.s64 	%rd21, %rd2, %rd20;
	ld.global.nc.f32 	%f108, [%rd21];
	max.f32 	%f109, %f107, %f108;
	add.s32 	%r106, %r105, %r90;
	mul.wide.u32 	%rd22, %r106, 4;
	add.s64 	%rd23, %rd2, %rd22;
	ld.global.nc.f32 	%f110, [%rd23];
	max.f32 	%f111, %f109, %f110;
	add.s32 	%r107, %r106, %r90;
	mul.wide.u32 	%rd24, %r107, 4;
	add.s64 	%rd25, %rd2, %rd24;
	ld.global.nc.f32 	%f112, [%rd25];
	max.f32 	%f113, %f111, %f112;
	add.s32 	%r108, %r107, %r90;
	mul.wide.u32 	%rd26, %r108, 4;
	add.s64 	%rd27, %rd2, %rd26;
	ld.global.nc.f32 	%f114, [%rd27];
	max.f32 	%f115, %f113, %f114;
	add.s32 	%r109, %r108, %r90;
	mul.wide.u32 	%rd28, %r109, 4;
	add.s64 	%rd29, %rd2, %rd28;
	ld.global.nc.f32 	%f116, [%rd29];
	max.f32 	%f117, %f115, %f116;
	add.s32 	%r110, %r109, %r90;
	mul.wide.u32 	%rd30, %r110, 4;
	add.s64 	%rd31, %rd2, %rd30;
	ld.global.nc.f32 	%f118, [%rd31];
	max.f32 	%f119, %f117, %f118;
	add.s32 	%r111, %r110, %r90;
	mul.wide.u32 	%rd32, %r111, 4;
	add.s64 	%rd33, %rd2, %rd32;
	ld.global.nc.f32 	%f120, [%rd33];
	max.f32 	%f121, %f119, %f120;
	add.s32 	%r112, %r111, %r90;
	mul.wide.u32 	%rd34, %r112, 4;
	add.s64 	%rd35, %rd2, %rd34;
	ld.global.nc.f32 	%f122, [%rd35];
	max.f32 	%f123, %f121, %f122;
	add.s32 	%r113, %r112, %r90;
	mul.wide.u32 	%rd36, %r113, 4;
	add.s64 	%rd37, %rd2, %rd36;
	ld.global.nc.f32 	%f124, [%rd37];
	max.f32 	%f125, %f123, %f124;
	add.s32 	%r114, %r113, %r90;
	mul.wide.u32 	%rd38, %r114, 4;
	add.s64 	%rd39, %rd2, %rd38;
	ld.global.nc.f32 	%f126, [%rd39];
	max.f32 	%f454, %f125, %f126;
	add.s32 	%r214, %r214, 16;
	setp.eq.s32 	%p6, %r214, %r209;
	@%p6 bra 	$L__BB1_5;
	bra.uni 	$L__BB1_4;
$L__BB1_5:
	setp.eq.s32 	%p7, %r7, 0;
	@%p7 bra 	$L__BB1_14;
	and.b32  	%r10, %r92, 7;
	setp.lt.u32 	%p8, %r7, 8;
	@%p8 bra 	$L__BB1_8;
	add.s32 	%r115, %r209, %r6;
	mad.lo.s32 	%r116, %r115, %r90, %r4;
	mul.wide.u32 	%rd40, %r116, 4;
	add.s64 	%rd41, %rd2, %rd40;
	ld.global.nc.f32 	%f128, [%rd41];
	max.f32 	%f129, %f454, %f128;
	add.s32 	%r117, %r116, %r90;
	mul.wide.u32 	%rd42, %r117, 4;
	add.s64 	%rd43, %rd2, %rd42;
	ld.global.nc.f32 	%f130, [%rd43];
	max.f32 	%f131, %f129, %f130;
	add.s32 	%r118, %r117, %r90;
	mul.wide.u32 	%rd44, %r118, 4;
	add.s64 	%rd45, %rd2, %rd44;
	ld.global.nc.f32 	%f132, [%rd45];
	max.f32 	%f133, %f131, %f132;
	add.s32 	%r119, %r118, %r90;
	mul.wide.u32 	%rd46, %r119, 4;
	add.s64 	%rd47, %rd2, %rd46;
	ld.global.nc.f32 	%f134, [%rd47];
	max.f32 	%f135, %f133, %f134;
	add.s32 	%r120, %r119, %r90;
	mul.wide.u32 	%rd48, %r120, 4;
	add.s64 	%rd49, %rd2, %rd48;
	ld.global.nc.f32 	%f136, [%rd49];
	max.f32 	%f137, %f135, %f136;
	add.s32 	%r121, %r120, %r90;
	mul.wide.u32 	%rd50, %r121, 4;
	add.s64 	%rd51, %rd2, %rd50;
	ld.global.nc.f32 	%f138, [%rd51];
	max.f32 	%f139, %f137, %f138;
	add.s32 	%r122, %r121, %r90;
	mul.wide.u32 	%rd52, %r122, 4;
	add.s64 	%rd53, %rd2, %rd52;
	ld.global.nc.f32 	%f140, [%rd53];
	max.f32 	%f141, %f139, %f140;
	add.s32 	%r123, %r122, %r90;
	mul.wide.u32 	%rd54, %r123, 4;
	add.s64 	%rd55, %rd2, %rd54;
	ld.global.nc.f32 	%f142, [%rd55];
	max.f32 	%f454, %f141, %f142;
	add.s32 	%r209, %r209, 8;
$L__BB1_8:
	setp.eq.s32 	%p9, %r10, 0;
	@%p9 bra 	$L__BB1_14;
	and.b32  	%r13, %r92, 3;
	setp.lt.u32 	%p10, %r10, 4;
	@%p10 bra 	$L__BB1_11;
	add.s32 	%r124, %r209, %r6;
	mad.lo.s32 	%r125, %r124, %r90, %r4;
	mul.wide.u32 	%rd56, %r125, 4;
	add.s64 	%rd57, %rd2, %rd56;
	ld.global.nc.f32 	%f144, [%rd57];
	max.f32 	%f145, %f454, %f144;
	add.s32 	%r126, %r125, %r90;
	mul.wide.u32 	%rd58, %r126, 4;
	add.s64 	%rd59, %rd2, %rd58;
	ld.global.nc.f32 	%f146, [%rd59];
	max.f32 	%f147, %f145, %f146;
	add.s32 	%r127, %r126, %r90;
	mul.wide.u32 	%rd60, %r127, 4;
	add.s64 	%rd61, %rd2, %rd60;
	ld.global.nc.f32 	%f148, [%rd61];
	max.f32 	%f149, %f147, %f148;
	add.s32 	%r128, %r127, %r90;
	mul.wide.u32 	%rd62, %r128, 4;
	add.s64 	%rd63, %rd2, %rd62;
	ld.global.nc.f32 	%f150, [%rd63];
	max.f32 	%f454, %f149, %f150;
	add.s32 	%r209, %r209, 4;
$L__BB1_11:
	setp.eq.s32 	%p11, %r13, 0;
	@%p11 bra 	$L__BB1_14;
	mov.b32 	%r213, 0;
$L__BB1_13:
	.pragma "nounroll";
	add.s32 	%r130, %r209, %r6;
	mad.lo.s32 	%r131, %r130, %r90, %r4;
	mul.wide.u32 	%rd64, %r131, 4;
	add.s64 	%rd65, %rd2, %rd64;
	ld.global.nc.f32 	%f151, [%rd65];
	max.f32 	%f454, %f454, %f151;
	add.s32 	%r209, %r209, 1;
	add.s32 	%r213, %r213, 1;
	setp.ne.s32 	%p12, %r213, %r13;
	@%p12 bra 	$L__BB1_13;
$L__BB1_14:
	setp.eq.s32 	%p13, %r92, 0;
	mov.f32 	%f457, 0f00000000;
	@%p13 bra 	$L__BB1_55;
	mad.lo.s32 	%r133, %r2, %r89, %r3;
	mul.lo.s32 	%r20, %r133, %r92;
	and.b32  	%r21, %r92, 7;
	setp.lt.u32 	%p14, %r92, 8;
	mov.f32 	%f457, 0f00000000;
	mov.b32 	%r216, 0;
	@%p14 bra 	$L__BB1_34;
	and.b32  	%r216, %r92, -8;
	mov.f32 	%f457, 0f00000000;
	mov.b32 	%r215, 0;
$L__BB1_17:
	.pragma "nounroll";
	add.s32 	%r135, %r215, %r20;
	mad.lo.s32 	%r26, %r135, %r90, %r4;
	mul.wide.u32 	%rd66, %r26, 4;
	add.s64 	%rd67, %rd2, %rd66;
	ld.global.nc.f32 	%f15, [%rd67];
	setp.equ.f32 	%p15, %f15, 0fFF800000;
	@%p15 bra 	$L__BB1_19;
	sub.f32 	%f156, %f15, %f454;
	fma.rn.f32 	%f157, %f156, 0f3BBB989D, 0f3F000000;
	cvt.sat.f32.f32 	%f158, %f157;
	mov.f32 	%f159, 0f4B400001;
	mov.f32 	%f160, 0f437C0000;
	fma.rm.f32 	%f161, %f158, %f160, %f159;
	add.f32 	%f162, %f161, 0fCB40007F;
	neg.f32 	%f163, %f162;
	fma.rn.f32 	%f164, %f156, 0f3FB8AA3B, %f163;
	fma.rn.f32 	%f165, %f156, 0f32A57060, %f164;
	mov.b32 	%r136, %f161;
	shl.b32 	%r137, %r136, 23;
	mov.b32 	%f166, %r137;
	ex2.approx.ftz.f32 	%f167, %f165;
	fma.rn.f32 	%f457, %f167, %f166, %f457;
$L__BB1_19:
	add.s32 	%r27, %r26, %r90;
	mul.wide.u32 	%rd68, %r27, 4;
	add.s64 	%rd69, %rd2, %rd68;
	ld.global.nc.f32 	%f18, [%rd69];
	setp.equ.f32 	%p16, %f18, 0fFF800000;
	@%p16 bra 	$L__BB1_21;
	sub.f32 	%f168, %f18, %f454;
	fma.rn.f32 	%f169, %f168, 0f3BBB989D, 0f3F000000;
	cvt.sat.f32.f32 	%f170, %f169;
	mov.f32 	%f171, 0f4B400001;
	mov.f32 	%f172, 0f437C0000;
	fma.rm.f32 	%f173, %f170, %f172, %f171;
	add.f32 	%f174, %f173, 0fCB40007F;
	neg.f32 	%f175, %f174;
	fma.rn.f32 	%f176, %f168, 0f3FB8AA3B, %f175;
	fma.rn.f32 	%f177, %f168, 0f32A57060, %f176;
	mov.b32 	%r138, %f173;
	shl.b32 	%r139, %r138, 23;
	mov.b32 	%f178, %r139;
	ex2.approx.ftz.f32 	%f179, %f177;
	fma.rn.f32 	%f457, %f179, %f178, %f457;
$L__BB1_21:
	add.s32 	%r28, %r27, %r90;
	mul.wide.u32 	%rd70, %r28, 4;
	add.s64 	%rd71, %rd2, %rd70;
	ld.global.nc.f32 	%f21, [%rd71];
	setp.equ.f32 	%p17, %f21, 0fFF800000;
	@%p17 bra 	$L__BB1_23;
	sub.f32 	%f180, %f21, %f454;
	fma.rn.f32 	%f181, %f180, 0f3BBB989D, 0f3F000000;
	cvt.sat.f32.f32 	%f182, %f181;
	mov.f32 	%f183, 0f4B400001;
	mov.f32 	%f184, 0f437C0000;
	fma.rm.f32 	%f185, %f182, %f184, %f183;
	add.f32 	%f186, %f185, 0fCB40007F;
	neg.f32 	%f187, %f186;
	fma.rn.f32 	%f188, %f180, 0f3FB8AA3B, %f187;
	fma.rn.f32 	%f189, %f180, 0f32A57060, %f188;
	mov.b32 	%r140, %f185;
	shl.b32 	%r141, %r140, 23;
	mov.b32 	%f190, %r141;
	ex2.approx.ftz.f32 	%f191, %f189;
	fma.rn.f32 	%f457, %f191, %f190, %f457;
$L__BB1_23:
	add.s32 	%r29, %r28, %r90;
	mul.wide.u32 	%rd72, %r29, 4;
	add.s64 	%rd73, %rd2, %rd72;
	ld.global.nc.f32 	%f24, [%rd73];
	setp.equ.f32 	%p18, %f24, 0fFF800000;
	@%p18 bra 	$L__BB1_25;
	sub.f32 	%f192, %f24, %f454;
	fma.rn.f32 	%f193, %f192, 0f3BBB989D, 0f3F000000;
	cvt.sat.f32.f32 	%f194, %f193;
	mov.f32 	%f195, 0f4B400001;
	mov.f32 	%f196, 0f437C0000;
	fma.rm.f32 	%f197, %f194, %f196, %f195;
	add.f32 	%f198, %f197, 0fCB40007F;
	neg.f32 	%f199, %f198;
	fma.rn.f32 	%f200, %f192, 0f3FB8AA3B, %f199;
	fma.rn.f32 	%f201, %f192, 0f32A57060, %f200;
	mov.b32 	%r142, %f197;
	shl.b32 	%r143, %r142, 23;
	mov.b32 	%f202, %r143;
	ex2.approx.ftz.f32 	%f203, %f201;
	fma.rn.f32 	%f457, %f203, %f202, %f457;
$L__BB1_25:
	add.s32 	%r30, %r29, %r90;
	mul.wide.u32 	%rd74, %r30, 4;
	add.s64 	%rd75, %rd2, %rd74;
	ld.global.nc.f32 	%f27, [%rd75];
	setp.equ.f32 	%p19, %f27, 0fFF800000;
	@%p19 bra 	$L__BB1_27;
	sub.f32 	%f204, %f27, %f454;
	fma.rn.f32 	%f205, %f204, 0f3BBB989D, 0f3F000000;
	cvt.sat.f32.f32 	%f206, %f205;
	mov.f32 	%f207, 0f4B400001;
	mov.f32 	%f208, 0f437C0000;
	fma.rm.f32 	%f209, %f206, %f208, %f207;
	add.f32 	%f210, %f209, 0fCB40007F;
	neg.f32 	%f211, %f210;
	fma.rn.f32 	%f212, %f204, 0f3FB8AA3B, %f211;
	fma.rn.f32 	%f213, %f204, 0f32A57060, %f212;
	mov.b32 	%r144, %f209;
	shl.b32 	%r145, %r144, 23;
	mov.b32 	%f214, %r145;
	ex2.approx.ftz.f32 	%f215, %f213;
	fma.rn.f32 	%f457, %f215, %f214, %f457;
$L__BB1_27:
	add.s32 	%r31, %r30, %r90;
	mul.wide.u32 	%rd76, %r31, 4;
	add.s64 	%rd77, %rd2, %rd76;
	ld.global.nc.f32 	%f30, [%rd77];
	setp.equ.f32 	%p20, %f30, 0fFF800000;
	@%p20 bra 	$L__BB1_29;
	sub.f32 	%f216, %f30, %f454;
	fma.rn.f32 	%f217, %f216, 0f3BBB989D, 0f3F000000;
	cvt.sat.f32.f32 	%f218, %f217;
	mov.f32 	%f219, 0f4B400001;
	mov.f32 	%f220, 0f437C0000;
	fma.rm.f32 	%f221, %f218, %f220, %f219;
	add.f32 	%f222, %f221, 0fCB40007F;
	neg.f32 	%f223, %f222;
	fma.rn.f32 	%f224, %f216, 0f3FB8AA3B, %f223;
	fma.rn.f32 	%f225, %f216, 0f32A57060, %f224;
	mov.b32 	%r146, %f221;
	shl.b32 	%r147, %r146, 23;
	mov.b32 	%f226, %r147;
	ex2.approx.ftz.f32 	%f227, %f225;
	fma.rn.f32 	%f457, %f227, %f226, %f457;
$L__BB1_29:
	add.s32 	%r32, %r31, %r90;
	mul.wide.u32 	%rd78, %r32, 4;
	add.s64 	%rd79, %rd2, %rd78;
	ld.global.nc.f32 	%f33, [%rd79];
	setp.equ.f32 	%p21, %f33, 0fFF800000;
	@%p21 bra 	$L__BB1_31;
	sub.f32 	%f228, %f33, %f454;
	fma.rn.f32 	%f229, %f228, 0f3BBB989D, 0f3F000000;
	cvt.sat.f32.f32 	%f230, %f229;
	mov.f32 	%f231, 0f4B400001;
	mov.f32 	%f232, 0f437C0000;
	fma.rm.f32 	%f233, %f230, %f232, %f231;
	add.f32 	%f234, %f233, 0fCB40007F;
	neg.f32 	%f235, %f234;
	fma.rn.f32 	%f236, %f228, 0f3FB8AA3B, %f235;
	fma.rn.f32 	%f237, %f228, 0f32A57060, %f236;
	mov.b32 	%r148, %f233;
	shl.b32 	%r149, %r148, 23;
	mov.b32 	%f238, %r149;
	ex2.approx.ftz.f32 	%f239, %f237;
	fma.rn.f32 	%f457, %f239, %f238, %f457;
$L__BB1_31:
	add.s32 	%r150, %r32, %r90;
	mul.wide.u32 	%rd80, %r150, 4;
	add.s64 	%rd81, %rd2, %rd80;
	ld.global.nc.f32 	%f36, [%rd81];
	setp.equ.f32 	%p22, %f36, 0fFF800000;
	@%p22 bra 	$L__BB1_33;
	sub.f32 	%f240, %f36, %f454;
	fma.rn.f32 	%f241, %f240, 0f3BBB989D, 0f3F000000;
	cvt.sat.f32.f32 	%f242, %f241;
	mov.f32 	%f243, 0f4B400001;
	mov.f32 	%f244, 0f437C0000;
	fma.rm.f32 	%f245, %f242, %f244, %f243;
	add.f32 	%f246, %f245, 0fCB40007F;
	neg.f32 	%f247, %f246;
	fma.rn.f32 	%f248, %f240, 0f3FB8AA3B, %f247;
	fma.rn.f32 	%f249, %f240, 0f32A57060, %f248;
	mov.b32 	%r151, %f245;
	shl.b32 	%r152, %r151, 23;
	mov.b32 	%f250, %r152;
	ex2.approx.ftz.f32 	%f251, %f249;
	fma.rn.f32 	%f457, %f251, %f250, %f457;
$L__BB1_33:
	add.s32 	%r215, %r215, 8;
	setp.ne.s32 	%p23, %r215, %r216;
	@%p23 bra 	$L__BB1_17;
$L__BB1_34:
	setp.eq.s32 	%p24, %r21, 0;
	@%p24 bra 	$L__BB1_55;
	and.b32  	%r35, %r92, 3;
	setp.lt.u32 	%p25, %r21, 4;
	@%p25 bra 	$L__BB1_45;
	add.s32 	%r153, %r216, %r20;
	mad.lo.s32 	%r36, %r153, %r90, %r4;
	mul.wide.u32 	%rd82, %r36, 4;
	add.s64 	%rd83, %rd2, %rd82;
	ld.global.nc.f32 	%f41, [%rd83];
	setp.equ.f32 	%p26, %f41, 0fFF800000;
	@%p26 bra 	$L__BB1_38;
	sub.f32 	%f253, %f41, %f454;
	fma.rn.f32 	%f254, %f253, 0f3BBB989D, 0f3F000000;
	cvt.sat.f32.f32 	%f255, %f254;
	mov.f32 	%f256, 0f4B400001;
	mov.f32 	%f257, 0f437C0000;
	fma.rm.f32 	%f258, %f255, %f257, %f256;
	add.f32 	%f259, %f258, 0fCB40007F;
	neg.f32 	%f260, %f259;
	fma.rn.f32 	%f261, %f253, 0f3FB8AA3B, %f260;
	fma.rn.f32 	%f262, %f253, 0f32A57060, %f261;
	mov.b32 	%r154, %f258;
	shl.b32 	%r155, %r154, 23;
	mov.b32 	%f263, %r155;
	ex2.approx.ftz.f32 	%f264, %f262;
	fma.rn.f32 	%f457, %f264, %f263, %f457;
$L__BB1_38:
	add.s32 	%r37, %r36, %r90;
	mul.wide.u32 	%rd84, %r37, 4;
	add.s64 	%rd85, %rd2, %rd84;
	ld.global.nc.f32 	%f44, [%rd85];
	setp.equ.f32 	%p27, %f44, 0fFF800000;
	@%p27 bra 	$L__BB1_40;
	sub.f32 	%f265, %f44, %f454;
	fma.rn.f32 	%f266, %f265, 0f3BBB989D, 0f3F000000;
	cvt.sat.f32.f32 	%f267, %f266;
	mov.f32 	%f268, 0f4B400001;
	mov.f32 	%f269, 0f437C0000;
	fma.rm.f32 	%f270, %f267, %f269, %f268;
	add.f32 	%f271, %f270, 0fCB40007F;
	neg.f32 	%f272, %f271;
	fma.rn.f32 	%f273, %f265, 0f3FB8AA3B, %f272;
	fma.rn.f32 	%f274, %f265, 0f32A57060, %f273;
	mov.b32 	%r156, %f270;
	shl.b32 	%r157, %r156, 23;
	mov.b32 	%f275, %r157;
	ex2.approx.ftz.f32 	%f276, %f274;
	fma.rn.f32 	%f457, %f276, %f275, %f457;
$L__BB1_40:
	add.s32 	%r38, %r37, %r90;
	mul.wide.u32 	%rd86, %r38, 4;
	add.s64 	%rd87, %rd2, %rd86;
	ld.global.nc.f32 	%f47, [%rd87];
	setp.equ.f32 	%p28, %f47, 0fFF800000;
	@%p28 bra 	$L__BB1_42;
	sub.f32 	%f277, %f47, %f454;
	fma.rn.f32 	%f278, %f277, 0f3BBB989D, 0f3F000000;
	cvt.sat.f32.f32 	%f279, %f278;
	mov.f32 	%f280, 0f4B400001;
	mov.f32 	%f281, 0f437C0000;
	fma.rm.f32 	%f282, %f279, %f281, %f280;
	add.f32 	%f283, %f282, 0fCB40007F;
	neg.f32 	%f284, %f283;
	fma.rn.f32 	%f285, %f277, 0f3FB8AA3B, %f284;
	fma.rn.f32 	%f286, %f277, 0f32A57060, %f285;
	mov.b32 	%r158, %f282;
	shl.b32 	%r159, %r158, 23;
	mov.b32 	%f287, %r159;
	ex2.approx.ftz.f32 	%f288, %f286;
	fma.rn.f32 	%f457, %f288, %f287, %f457;
$L__BB1_42:
	add.s32 	%r160, %r38, %r90;
	mul.wide.u32 	%rd88, %r160, 4;
	add.s64 	%rd89, %rd2, %rd88;
	ld.global.nc.f32 	%f50, [%rd89];
	setp.equ.f32 	%p29, %f50, 0fFF800000;
	@%p29 bra 	$L__BB1_44;
	sub.f32 	%f289, %f50, %f454;
	fma.rn.f32 	%f290, %f289, 0f3BBB989D, 0f3F000000;
	cvt.sat.f32.f32 	%f291, %f290;
	mov.f32 	%f292, 0f4B400001;
	mov.f32 	%f293, 0f437C0000;
	fma.rm.f32 	%f294, %f291, %f293, %f292;
	add.f32 	%f295, %f294, 0fCB40007F;
	neg.f32 	%f296, %f295;
	fma.rn.f32 	%f297, %f289, 0f3FB8AA3B, %f296;
	fma.rn.f32 	%f298, %f289, 0f32A57060, %f297;
	mov.b32 	%r161, %f294;
	shl.b32 	%r162, %r161, 23;
	mov.b32 	%f299, %r162;
	ex2.approx.ftz.f32 	%f300, %f298;
	fma.rn.f32 	%f457, %f300, %f299, %f457;
$L__BB1_44:
	add.s32 	%r216, %r216, 4;
$L__BB1_45:
	setp.eq.s32 	%p30, %r35, 0;
	@%p30 bra 	$L__BB1_55;
	setp.eq.s32 	%p31, %r35, 1;
	@%p31 bra 	$L__BB1_52;
	add.s32 	%r163, %r216, %r20;
	mad.lo.s32 	%r41, %r163, %r90, %r4;
	mul.wide.u32 	%rd90, %r41, 4;
	add.s64 	%rd91, %rd2, %rd90;
	ld.global.nc.f32 	%f55, [%rd91];
	setp.equ.f32 	%p32, %f55, 0fFF800000;
	@%p32 bra 	$L__BB1_49;
	sub.f32 	%f302, %f55, %f454;
	fma.rn.f32 	%f303, %f302, 0f3BBB989D, 0f3F000000;
	cvt.sat.f32.f32 	%f304, %f303;
	mov.f32 	%f305, 0f4B400001;
	mov.f32 	%f306, 0f437C0000;
	fma.rm.f32 	%f307, %f304, %f306, %f305;
	add.f32 	%f308, %f307, 0fCB40007F;
	neg.f32 	%f309, %f308;
	fma.rn.f32 	%f310, %f302, 0f3FB8AA3B, %f309;
	fma.rn.f32 	%f311, %f302, 0f32A57060, %f310;
	mov.b32 	%r164, %f307;
	shl.b32 	%r165, %r164, 23;
	mov.b32 	%f312, %r165;
	ex2.approx.ftz.f32 	%f313, %f311;
	fma.rn.f32 	%f457, %f313, %f312, %f457;
$L__BB1_49:
	add.s32 	%r166, %r41, %r90;
	mul.wide.u32 	%rd92, %r166, 4;
	add.s64 	%rd93, %rd2, %rd92;
	ld.global.nc.f32 	%f58, [%rd93];
	setp.equ.f32 	%p33, %f58, 0fFF800000;
	@%p33 bra 	$L__BB1_51;
	sub.f32 	%f314, %f58, %f454;
	fma.rn.f32 	%f315, %f314, 0f3BBB989D, 0f3F000000;
	cvt.sat.f32.f32 	%f316, %f315;
	mov.f32 	%f317, 0f4B400001;
	mov.f32 	%f318, 0f437C0000;
	fma.rm.f32 	%f319, %f316, %f318, %f317;
	add.f32 	%f320, %f319, 0fCB40007F;
	neg.f32 	%f321, %f320;
	fma.rn.f32 	%f322, %f314, 0f3FB8AA3B, %f321;
	fma.rn.f32 	%f323, %f314, 0f32A57060, %f322;
	mov.b32 	%r167, %f319;
	shl.b32 	%r168, %r167, 23;
	mov.b32 	%f324, %r168;
	ex2.approx.ftz.f32 	%f325, %f323;
	fma.rn.f32 	%f457, %f325, %f324, %f457;
$L__BB1_51:
	add.s32 	%r216, %r216, 2;
$L__BB1_52:
	and.b32  	%r169, %r92, 1;
	setp.eq.b32 	%p34, %r169, 1;
	not.pred 	%p35, %p34;
	@%p35 bra 	$L__BB1_55;
	add.s32 	%r170, %r216, %r20;
	mad.lo.s32 	%r171, %r170, %r90, %r4;
	mul.wide.u32 	%rd94, %r171, 4;
	add.s64 	%rd95, %rd2, %rd94;
	ld.global.nc.f32 	%f63, [%rd95];
	setp.equ.f32 	%p36, %f63, 0fFF800000;
	@%p36 bra 	$L__BB1_55;
	sub.f32 	%f326, %f63, %f454;
	fma.rn.f32 	%f327, %f326, 0f3BBB989D, 0f3F000000;
	cvt.sat.f32.f32 	%f328, %f327;
	mov.f32 	%f329, 0f4B400001;
	mov.f32 	%f330, 0f437C0000;
	fma.rm.f32 	%f331, %f328, %f330, %f329;
	add.f32 	%f332, %f331, 0fCB40007F;
	neg.f32 	%f333, %f332;
	fma.rn.f32 	%f334, %f326, 0f3FB8AA3B, %f333;
	fma.rn.f32 	%f335, %f326, 0f32A57060, %f334;
	mov.b32 	%r172, %f331;
	shl.b32 	%r173, %r172, 23;
	mov.b32 	%f336, %r173;
	ex2.approx.ftz.f32 	%f337, %f335;
	fma.rn.f32 	%f457, %f337, %f336, %f457;
$L__BB1_55:
	mad.lo.s32 	%r44, %r2, %r89, %r3;
	mul.lo.s32 	%r45, %r91, %r90;
	mul.lo.s32 	%r174, %r45, %r44;
	cvt.u64.u32 	%rd96, %r174;
	mul.lo.s32 	%r46, %r91, %r4;
	cvt.u64.u32 	%rd97, %r46;
	add.s64 	%rd4, %rd96, %rd97;
	setp.ge.u32 	%p37, %r219, %r91;
	@%p37 bra 	$L__BB1_81;
	setp.ne.s32 	%p38, %r92, 0;
	mul.lo.s32 	%r47, %r44, %r92;
	mov.u32 	%r48, %ntid.x;
	@%p38 bra 	$L__BB1_58;
$L__BB1_57:
	cvt.u64.u32 	%rd130, %r219;
	add.s64 	%rd131, %rd4, %rd130;
	shl.b64 	%rd132, %rd131, 2;
	add.s64 	%rd133, %rd3, %rd132;
	mov.b32 	%r208, 0;
	st.global.u32 	[%rd133], %r208;
	add.s32 	%r219, %r219, %r48;
	setp.lt.u32 	%p53, %r219, %r91;
	@%p53 bra 	$L__BB1_57;
	bra.uni 	$L__BB1_81;
$L__BB1_58:
	and.b32  	%r175, %r92, -4;
	neg.s32 	%r51, %r175;
	mad.lo.s32 	%r176, %r90, %r47, %r90;
	add.s32 	%r52, %r4, %r176;
	add.s32 	%r177, %r47, 2;
	mad.lo.s32 	%r53, %r90, %r177, %r4;
	add.s32 	%r178, %r47, 3;
	mad.lo.s32 	%r54, %r90, %r178, %r4;
	mul.lo.s32 	%r179, %r1, %r92;
	mad.lo.s32 	%r55, %r179, %r90, %r4;
	shl.b32 	%r56, %r90, 2;
$L__BB1_59:
	setp.lt.u32 	%p39, %r92, 4;
	mov.f32 	%f479, 0f00000000;
	mov.b32 	%r231, 0;
	@%p39 bra 	$L__BB1_70;
	mad.lo.s32 	%r228, %r91, %r52, %r219;
	mad.lo.s32 	%r227, %r91, %r53, %r219;
	mad.lo.s32 	%r226, %r91, %r54, %r219;
	mad.lo.s32 	%r225, %r91, %r55, %r219;
	mov.f32 	%f479, 0f00000000;
	mov.u32 	%r221, %r55;
	mov.u32 	%r222, %r54;
	mov.u32 	%r223, %r53;
	mov.u32 	%r224, %r52;
	mov.u32 	%r229, %r51;
$L__BB1_61:
	.pragma "nounroll";
	mul.wide.u32 	%rd98, %r221, 4;
	add.s64 	%rd99, %rd2, %rd98;
	ld.global.nc.f32 	%f67, [%rd99];
	setp.equ.f32 	%p40, %f67, 0fFF800000;
	@%p40 bra 	$L__BB1_63;
	sub.f32 	%f341, %f67, %f454;
	fma.rn.f32 	%f342, %f341, 0f3BBB989D, 0f3F000000;
	cvt.sat.f32.f32 	%f343, %f342;
	mov.f32 	%f344, 0f4B400001;
	mov.f32 	%f345, 0f437C0000;
	fma.rm.f32 	%f346, %f343, %f345, %f344;
	add.f32 	%f347, %f346, 0fCB40007F;
	neg.f32 	%f348, %f347;
	fma.rn.f32 	%f349, %f341, 0f3FB8AA3B, %f348;
	fma.rn.f32 	%f350, %f341, 0f32A57060, %f349;
	mov.b32 	%r181, %f346;
	shl.b32 	%r182, %r181, 23;
	mov.b32 	%f351, %r182;
	ex2.approx.ftz.f32 	%f352, %f350;
	mul.f32 	%f353, %f352, %f351;
	div.rn.f32 	%f354, %f353, %f457;
	mul.wide.u32 	%rd100, %r225, 4;
	add.s64 	%rd101, %rd1, %rd100;
	ld.global.nc.f32 	%f355, [%rd101];
	fma.rn.f32 	%f479, %f355, %f354, %f479;
$L__BB1_63:
	mul.wide.u32 	%rd102, %r224, 4;
	add.s64 	%rd103, %rd2, %rd102;
	ld.global.nc.f32 	%f70, [%rd103];
	setp.equ.f32 	%p41, %f70, 0fFF800000;
	@%p41 bra 	$L__BB1_65;
	sub.f32 	%f356, %f70, %f454;
	fma.rn.f32 	%f357, %f356, 0f3BBB989D, 0f3F000000;
	cvt.sat.f32.f32 	%f358, %f357;
	mov.f32 	%f359, 0f4B400001;
	mov.f32 	%f360, 0f437C0000;
	fma.rm.f32 	%f361, %f358, %f360, %f359;
	add.f32 	%f362, %f361, 0fCB40007F;
	neg.f32 	%f363, %f362;
	fma.rn.f32 	%f364, %f356, 0f3FB8AA3B, %f363;
	fma.rn.f32 	%f365, %f356, 0f32A57060, %f364;
	mov.b32 	%r183, %f361;
	shl.b32 	%r184, %r183, 23;
	mov.b32 	%f366, %r184;
	ex2.approx.ftz.f32 	%f367, %f365;
	mul.f32 	%f368, %f367, %f366;
	div.rn.f32 	%f369, %f368, %f457;
	mul.wide.u32 	%rd104, %r228, 4;
	add.s64 	%rd105, %rd1, %rd104;
	ld.global.nc.f32 	%f370, [%rd105];
	fma.rn.f32 	%f479, %f370, %f369, %f479;
$L__BB1_65:
	mul.wide.u32 	%rd106, %r223, 4;
	add.s64 	%rd107, %rd2, %rd106;
	ld.global.nc.f32 	%f73, [%rd107];
	setp.equ.f32 	%p42, %f73, 0fFF800000;
	@%p42 bra 	$L__BB1_67;
	sub.f32 	%f371, %f73, %f454;
	fma.rn.f32 	%f372, %f371, 0f3BBB989D, 0f3F000000;
	cvt.sat.f32.f32 	%f373, %f372;
	mov.f32 	%f374, 0f4B400001;
	mov.f32 	%f375, 0f437C0000;
	fma.rm.f32 	%f376, %f373, %f375, %f374;
	add.f32 	%f377, %f376, 0fCB40007F;
	neg.f32 	%f378, %f377;
	fma.rn.f32 	%f379, %f371, 0f3FB8AA3B, %f378;
	fma.rn.f32 	%f380, %f371, 0f32A57060, %f379;
	mov.b32 	%r185, %f376;
	shl.b32 	%r186, %r185, 23;
	mov.b32 	%f381, %r186;
	ex2.approx.ftz.f32 	%f382, %f380;
	mul.f32 	%f383, %f382, %f381;
	div.rn.f32 	%f384, %f383, %f457;
	mul.wide.u32 	%rd108, %r227, 4;
	add.s64 	%rd109, %rd1, %rd108;
	ld.global.nc.f32 	%f385, [%rd109];
	fma.rn.f32 	%f479, %f385, %f384, %f479;
$L__BB1_67:
	mul.wide.u32 	%rd110, %r222, 4;
	add.s64 	%rd111, %rd2, %rd110;
	ld.global.nc.f32 	%f76, [%rd111];
	setp.equ.f32 	%p43, %f76, 0fFF800000;
	@%p43 bra 	$L__BB1_69;
	sub.f32 	%f386, %f76, %f454;
	fma.rn.f32 	%f387, %f386, 0f3BBB989D, 0f3F000000;
	cvt.sat.f32.f32 	%f388, %f387;
	mov.f32 	%f389, 0f4B400001;
	mov.f32 	%f390, 0f437C0000;
	fma.rm.f32 	%f391, %f388, %f390, %f389;
	add.f32 	%f392, %f391, 0fCB40007F;
	neg.f32 	%f393, %f392;
	fma.rn.f32 	%f394, %f386, 0f3FB8AA3B, %f393;
	fma.rn.f32 	%f395, %f386, 0f32A57060, %f394;
	mov.b32 	%r187, %f391;
	shl.b32 	%r188, %r187, 23;
	mov.b32 	%f396, %r188;
	ex2.approx.ftz.f32 	%f397, %f395;
	mul.f32 	%f398, %f397, %f396;
	div.rn.f32 	%f399, %f398, %f457;
	mul.wide.u32 	%rd112, %r226, 4;
	add.s64 	%rd113, %rd1, %rd112;
	ld.global.nc.f32 	%f400, [%rd113];
	fma.rn.f32 	%f479, %f400, %f399, %f479;
$L__BB1_69:
	and.b32  	%r231, %r92, -4;
	add.s32 	%r229, %r229, 4;
	shl.b32 	%r189, %r45, 2;
	add.s32 	%r228, %r228, %r189;
	add.s32 	%r227, %r227, %r189;
	add.s32 	%r226, %r226, %r189;
	add.s32 	%r225, %r225, %r189;
	add.s32 	%r224, %r224, %r56;
	add.s32 	%r223, %r223, %r56;
	add.s32 	%r222, %r222, %r56;
	add.s32 	%r221, %r221, %r56;
	setp.ne.s32 	%p44, %r229, 0;
	@%p44 bra 	$L__BB1_61;
$L__BB1_70:
	and.b32  	%r190, %r92, 3;
	setp.eq.s32 	%p45, %r190, 0;
	@%p45 bra 	$L__BB1_80;
	setp.eq.s32 	%p46, %r190, 1;
	@%p46 bra 	$L__BB1_77;
	add.s32 	%r82, %r231, %r47;
	mul.lo.s32 	%r83, %r82, %r90;
	add.s32 	%r84, %r83, %r4;
	mul.wide.u32 	%rd114, %r84, 4;
	add.s64 	%rd115, %rd2, %rd114;
	ld.global.nc.f32 	%f81, [%rd115];
	setp.equ.f32 	%p47, %f81, 0fFF800000;
	@%p47 bra 	$L__BB1_74;
	sub.f32 	%f402, %f81, %f454;
	fma.rn.f32 	%f403, %f402, 0f3BBB989D, 0f3F000000;
	cvt.sat.f32.f32 	%f404, %f403;
	mov.f32 	%f405, 0f4B400001;
	mov.f32 	%f406, 0f437C0000;
	fma.rm.f32 	%f407, %f404, %f406, %f405;
	add.f32 	%f408, %f407, 0fCB40007F;
	neg.f32 	%f409, %f408;
	fma.rn.f32 	%f410, %f402, 0f3FB8AA3B, %f409;
	fma.rn.f32 	%f411, %f402, 0f32A57060, %f410;
	mov.b32 	%r191, %f407;
	shl.b32 	%r192, %r191, 23;
	mov.b32 	%f412, %r192;
	ex2.approx.ftz.f32 	%f413, %f411;
	mul.f32 	%f414, %f413, %f412;
	div.rn.f32 	%f415, %f414, %f457;
	add.s32 	%r193, %r219, %r46;
	mad.lo.s32 	%r194, %r83, %r91, %r193;
	mul.wide.u32 	%rd116, %r194, 4;
	add.s64 	%rd117, %rd1, %rd116;
	ld.global.nc.f32 	%f416, [%rd117];
	fma.rn.f32 	%f479, %f416, %f415, %f479;
$L__BB1_74:
	add.s32 	%r195, %r84, %r90;
	mul.wide.u32 	%rd118, %r195, 4;
	add.s64 	%rd119, %rd2, %rd118;
	ld.global.nc.f32 	%f84, [%rd119];
	setp.equ.f32 	%p48, %f84, 0fFF800000;
	@%p48 bra 	$L__BB1_76;
	sub.f32 	%f417, %f84, %f454;
	fma.rn.f32 	%f418, %f417, 0f3BBB989D, 0f3F000000;
	cvt.sat.f32.f32 	%f419, %f418;
	mov.f32 	%f420, 0f4B400001;
	mov.f32 	%f421, 0f437C0000;
	fma.rm.f32 	%f422, %f419, %f421, %f420;
	add.f32 	%f423, %f422, 0fCB40007F;
	neg.f32 	%f424, %f423;
	fma.rn.f32 	%f425, %f417, 0f3FB8AA3B, %f424;
	fma.rn.f32 	%f426, %f417, 0f32A57060, %f425;
	mov.b32 	%r196, %f422;
	shl.b32 	%r197, %r196, 23;
	mov.b32 	%f427, %r197;
	ex2.approx.ftz.f32 	%f428, %f426;
	mul.f32 	%f429, %f428, %f427;
	div.rn.f32 	%f430, %f429, %f457;
	mad.lo.s32 	%r198, %r45, %r82, %r45;
	add.s32 	%r199, %r219, %r46;
	add.s32 	%r200, %r199, %r198;
	mul.wide.u32 	%rd120, %r200, 4;
	add.s64 	%rd121, %rd1, %rd120;
	ld.global.nc.f32 	%f431, [%rd121];
	fma.rn.f32 	%f479, %f431, %f430, %f479;
$L__BB1_76:
	add.s32 	%r231, %r231, 2;
$L__BB1_77:
	and.b32  	%r201, %r92, 1;
	setp.eq.b32 	%p49, %r201, 1;
	not.pred 	%p50, %p49;
	@%p50 bra 	$L__BB1_80;
	add.s32 	%r202, %r231, %r47;
	mul.lo.s32 	%r87, %r202, %r90;
	add.s32 	%r203, %r87, %r4;
	mul.wide.u32 	%rd122, %r203, 4;
	add.s64 	%rd123, %rd2, %rd122;
	ld.global.nc.f32 	%f89, [%rd123];
	setp.equ.f32 	%p51, %f89, 0fFF800000;
	@%p51 bra 	$L__BB1_80;
	sub.f32 	%f432, %f89, %f454;
	fma.rn.f32 	%f433, %f432, 0f3BBB989D, 0f3F000000;
	cvt.sat.f32.f32 	%f434, %f433;
	mov.f32 	%f435, 0f4B400001;
	mov.f32 	%f436, 0f437C0000;
	fma.rm.f32 	%f437, %f434, %f436, %f435;
	add.f32 	%f438, %f437, 0fCB40007F;
	neg.f32 	%f439, %f438;
	fma.rn.f32 	%f440, %f432, 0f3FB8AA3B, %f439;
	fma.rn.f32 	%f441, %f432, 0f32A57060, %f440;
	mov.b32 	%r204, %f437;
	shl.b32 	%r205, %r204, 23;
	mov.b32 	%f442, %r205;
	ex2.approx.ftz.f32 	%f443, %f441;
	mul.f32 	%f444, %f443, %f442;
	div.rn.f32 	%f445, %f444, %f457;
	add.s32 	%r206, %r219, %r46;
	mad.lo.s32 	%r207, %r87, %r91, %r206;
	mul.wide.u32 	%rd124, %r207, 4;
	add.s64 	%rd125, %rd1, %rd124;
	ld.global.nc.f32 	%f446, [%rd125];
	fma.rn.f32 	%f479, %f446, %f445, %f479;
$L__BB1_80:
	cvt.u64.u32 	%rd126, %r219;
	add.s64 	%rd127, %rd4, %rd126;
	shl.b64 	%rd128, %rd127, 2;
	add.s64 	%rd129, %rd3, %rd128;
	st.global.f32 	[%rd129], %f479;
	add.s32 	%r219, %r219, %r48;
	setp.lt.u32 	%p52, %r219, %r91;
	@%p52 bra 	$L__BB1_59;
$L__BB1_81:
	ret;

}


// ===== COMPILED SASS (sm_100) =====

	.target	sm_100

	.elftype	@"ET_EXEC"


//--------------------- .note.nv.tkinfo           --------------------------
	.section	.note.nv.tkinfo,"",@"SHT_NOTE"
	.sectionflags	@"SHF_NOTE_NV_TKINFO"
	.tkinfo
        /*0018*/ 	.word	0x00000002
        /*0030*/ 	.string	""
        /*0030*/ 	.string	"ptxas"
        /*0030*/ 	.string	"Cuda compilation tools, release 13.0, V13.0.88"
        /*0030*/ 	.string	"Build cuda_13.0.r13.0/compiler.36424714_0"
        /*0030*/ 	.string	"-arch sm_100 -m 64 "



//--------------------- .note.nv.cuinfo           --------------------------
	.section	.note.nv.cuinfo,"",@"SHT_NOTE"
	.sectionflags	@"SHF_NOTE_NV_CUINFO"
        /*0018*/ 	.short	0x0002
        /*001a*/ 	.short	0x0064
        /*001c*/ 	.short	0x0082
	.zero		2


//--------------------- .nv.info                  --------------------------
	.section	.nv.info,"",@"SHT_CUDA_INFO"
	.align	4


	//----- nvinfo : EIATTR_REGCOUNT
	.align		4
        /*0000*/ 	.byte	0x04, 0x2f
        /*0002*/ 	.short	(.L_1 - .L_0)
	.align		4
.L_0:
        /*0004*/ 	.word	index@(splitk_attention_partial_kernel)
        /*0008*/ 	.word	0x00000020


	//----- nvinfo : EIATTR_FRAME_SIZE
	.align		4
.L_1:
        /*000c*/ 	.byte	0x04, 0x11
        /*000e*/ 	.short	(.L_3 - .L_2)
	.align		4
.L_2:
        /*0010*/ 	.word	index@($__internal_1_$__cuda_sm3x_div_rn_noftz_f32_slowpath)
        /*0014*/ 	.word	0x00000100


	//----- nvinfo : EIATTR_FRAME_SIZE
	.align		4
.L_3:
        /*0018*/ 	.byte	0x04, 0x11
        /*001a*/ 	.short	(.L_5 - .L_4)
	.align		4
.L_4:
        /*001c*/ 	.word	index@(splitk_attention_partial_kernel)
        /*0020*/ 	.word	0x00000100


	//----- nvinfo : EIATTR_REGCOUNT
	.align		4
.L_5:
        /*0024*/ 	.byte	0x04, 0x2f
        /*0026*/ 	.short	(.L_7 - .L_6)
	.align		4
.L_6:
        /*0028*/ 	.word	index@(splitk_attention_reduce_kernel)
        /*002c*/ 	.word	0x00000028


	//----- nvinfo : EIATTR_FRAME_SIZE
	.align		4
.L_7:
        /*0030*/ 	.byte	0x04, 0x11
        /*0032*/ 	.short	(.L_9 - .L_8)
	.align		4
.L_8:
        /*0034*/ 	.word	index@($__internal_0_$__cuda_sm3x_div_rn_noftz_f32_slowpath)
        /*0038*/ 	.word	0x00000000


	//----- nvinfo : EIATTR_FRAME_SIZE
	.align		4
.L_9:
        /*003c*/ 	.byte	0x04, 0x11
        /*003e*/ 	.short	(.L_11 - .L_10)
	.align		4
.L_10:
        /*0040*/ 	.word	index@(splitk_attention_reduce_kernel)
        /*0044*/ 	.word	0x00000000


	//----- nvinfo : EIATTR_MIN_STACK_SIZE
	.align		4
.L_11:
        /*0048*/ 	.byte	0x04, 0x12
        /*004a*/ 	.short	(.L_13 - .L_12)
	.align		4
.L_12:
        /*004c*/ 	.word	index@(splitk_attention_reduce_kernel)
        /*0050*/ 	.word	0x00000000


	//----- nvinfo : EIATTR_MIN_STACK_SIZE
	.align		4
.L_13:
        /*0054*/ 	.byte	0x04, 0x12
        /*0056*/ 	.short	(.L_15 - .L_14)
	.align		4
.L_14:
        /*0058*/ 	.word	index@(splitk_attention_partial_kernel)
        /*005c*/ 	.word	0x00000100
.L_15:


//--------------------- .nv.compat                --------------------------
	.section	.nv.compat,"",@"SHT_CUDA_COMPAT_INFO"
	.align	4
        /*0000*/ 	.byte	0x02, 0x09, 0x00, 0x00, 0x02, 0x02, 0x01, 0x00, 0x02, 0x05, 0x05, 0x00, 0x03, 0x07, 0x01, 0x01
        /*0010*/ 	.byte	0x02, 0x03, 0x00, 0x00, 0x02, 0x06, 0x01, 0x00, 0x04, 0x0b, 0x08, 0x00, 0x01, 0x00, 0x00, 0x00
        /*0020*/ 	.byte	0x00, 0x00, 0x00, 0x00


//--------------------- .nv.info.splitk_attention_reduce_kernel --------------------------
	.section	.nv.info.splitk_attention_reduce_kernel,"",@"SHT_CUDA_INFO"
	.sectionflags	@""
	.align	4


	//----- nvinfo : EIATTR_CUDA_API_VERSION
	.align		4
        /*0000*/ 	.byte	0x04, 0x37
        /*0002*/ 	.short	(.L_17 - .L_16)
.L_16:
        /*0004*/ 	.word	0x00000082


	//----- nvinfo : EIATTR_KPARAM_INFO
	.align		4
.L_17:
        /*0008*/ 	.byte	0x04, 0x17
        /*000a*/ 	.short	(.L_19 - .L_18)
.L_18:
        /*000c*/ 	.word	0x00000000
        /*0010*/ 	.short	0x0007
        /*0012*/ 	.short	0x0028
        /*0014*/ 	.byte	0x00, 0xf0, 0x11, 0x00


	//----- nvinfo : EIATTR_KPARAM_INFO
	.align		4
.L_19:
        /*0018*/ 	.byte	0x04, 0x17
        /*001a*/ 	.short	(.L_21 - .L_20)
.L_20:
        /*001c*/ 	.word	0x00000000
        /*0020*/ 	.short	0x0006
        /*0022*/ 	.short	0x0024
        /*0024*/ 	.byte	0x00, 0xf0, 0x11, 0x00


	//----- nvinfo : EIATTR_KPARAM_INFO
	.align		4
.L_21:
        /*0028*/ 	.byte	0x04, 0x17
        /*002a*/ 	.short	(.L_23 - .L_22)
.L_22:
        /*002c*/ 	.word	0x00000000
        /*0030*/ 	.short	0x0005
        /*0032*/ 	.short	0x0020
        /*0034*/ 	.byte	0x00, 0xf0, 0x11, 0x00


	//----- nvinfo : EIATTR_KPARAM_INFO
	.align		4
.L_23:
        /*0038*/ 	.byte	0x04, 0x17
        /*003a*/ 	.short	(.L_25 - .L_24)
.L_24:
        /*003c*/ 	.word	0x00000000
        /*0040*/ 	.short	0x0004
        /*0042*/ 	.short	0x001c
        /*0044*/ 	.byte	0x00, 0xf0, 0x11, 0x00


	//----- nvinfo : EIATTR_KPARAM_INFO
	.align		4
.L_25:
        /*0048*/ 	.byte	0x04, 0x17
        /*004a*/ 	.short	(.L_27 - .L_26)
.L_26:
        /*004c*/ 	.word	0x00000000
        /*0050*/ 	.short	0x0003
        /*0052*/ 	.short	0x0018
        /*0054*/ 	.byte	0x00, 0xf0, 0x11, 0x00


	//----- nvinfo : EIATTR_KPARAM_INFO
	.align		4
.L_27:
        /*0058*/ 	.byte	0x04, 0x17
        /*005a*/ 	.short	(.L_29 - .L_28)
.L_28:
        /*005c*/ 	.word	0x00000000
        /*0060*/ 	.short	0x0002
        /*0062*/ 	.short	0x0010
        /*0064*/ 	.byte	0x00, 0xf5, 0x21, 0x00


	//----- nvinfo : EIATTR_KPARAM_INFO
	.align		4
.L_29:
        /*0068*/ 	.byte	0x04, 0x17
        /*006a*/ 	.short	(.L_31 - .L_30)
.L_30:
        /*006c*/ 	.word	0x00000000
        /*0070*/ 	.short	0x0001
        /*0072*/ 	.short	0x0008
        /*0074*/ 	.byte	0x00, 0xf5, 0x21, 0x00


	//----- nvinfo : EIATTR_KPARAM_INFO
	.align		4
.L_31:
        /*0078*/ 	.byte	0x04, 0x17
        /*007a*/ 	.short	(.L_33 - .L_32)
.L_32:
        /*007c*/ 	.word	0x00000000
        /*0080*/ 	.short	0x0000
        /*0082*/ 	.short	0x0000
        /*0084*/ 	.byte	0x00, 0xf5, 0x21, 0x00


	//----- nvinfo : EIATTR_SPARSE_MMA_MASK
	.align		4
.L_33:
        /*0088*/ 	.byte	0x03, 0x50
        /*008a*/ 	.short	0x0000


	//----- nvinfo : EIATTR_MAXREG_COUNT
	.align		4
        /*008c*/ 	.byte	0x03, 0x1b
        /*008e*/ 	.short	0x00ff


	//----- nvinfo : EIATTR_MERCURY_ISA_VERSION
	.align		4
        /*0090*/ 	.byte	0x03, 0x5f
        /*0092*/ 	.short	0x0101


	//----- nvinfo : EIATTR_VRC_CTA_INIT_COUNT
	.align		4
        /*0094*/ 	.byte	0x02, 0x4a
	.zero		1
	.zero		1


	//----- nvinfo : EIATTR_EXIT_INSTR_OFFSETS
	.align		4
        /*0098*/ 	.byte	0x04, 0x1c
        /*009a*/ 	.short	(.L_35 - .L_34)


	//   ....[0]....
.L_34:
        /*009c*/ 	.word	0x00000190


	//   ....[1]....
        /*00a0*/ 	.word	0x00001c60


	//   ....[2]....
        /*00a4*/ 	.word	0x00001d60


	//   ....[3]....
        /*00a8*/ 	.word	0x00003000


	//----- nvinfo : EIATTR_CRS_STACK_SIZE
	.align		4
.L_35:
        /*00ac*/ 	.byte	0x04, 0x1e
        /*00ae*/ 	.short	(.L_37 - .L_36)
.L_36:
        /*00b0*/ 	.word	0x00000000


	//----- nvinfo : EIATTR_CBANK_PARAM_SIZE
	.align		4
.L_37:
        /*00b4*/ 	.byte	0x03, 0x19
        /*00b6*/ 	.short	0x002c


	//----- nvinfo : EIATTR_PARAM_CBANK
	.align		4
        /*00b8*/ 	.byte	0x04, 0x0a
        /*00ba*/ 	.short	(.L_39 - .L_38)
	.align		4
.L_38:
        /*00bc*/ 	.word	index@(.nv.constant0.splitk_attention_reduce_kernel)
        /*00c0*/ 	.short	0x0380
        /*00c2*/ 	.short	0x002c


	//----- nvinfo : EIATTR_SW_WAR
	.align		4
.L_39:
        /*00c4*/ 	.byte	0x04, 0x36
        /*00c6*/ 	.short	(.L_41 - .L_40)
.L_40:
        /*00c8*/ 	.word	0x00000008
.L_41:


//--------------------- .nv.info.splitk_attention_partial_kernel --------------------------
	.section	.nv.info.splitk_attention_partial_kernel,"",@"SHT_CUDA_INFO"
	.sectionflags	@""
	.align	4


	//----- nvinfo : EIATTR_CUDA_API_VERSION
	.align		4
        /*0000*/ 	.byte	0x04, 0x37
        /*0002*/ 	.short	(.L_43 - .L_42)
.L_42:
        /*0004*/ 	.word	0x00000082


	//----- nvinfo : EIATTR_KPARAM_INFO
	.align		4
.L_43:
        /*0008*/ 	.byte	0x04, 0x17
        /*000a*/ 	.short	(.L_45 - .L_44)
.L_44:
        /*000c*/ 	.word	0x00000000
        /*0010*/ 	.short	0x000c
        /*0012*/ 	.short	0x0048
        /*0014*/ 	.byte	0x00, 0xf0, 0x11, 0x00


	//----- nvinfo : EIATTR_KPARAM_INFO
	.align		4
.L_45:
        /*0018*/ 	.byte	0x04, 0x17
        /*001a*/ 	.short	(.L_47 - .L_46)
.L_46:
        /*001c*/ 	.word	0x00000000
        /*0020*/ 	.short	0x000b
        /*0022*/ 	.short	0x0044
        /*0024*/ 	.byte	0x00, 0xf0, 0x11, 0x00


	//----- nvinfo : EIATTR_KPARAM_INFO
	.align		4
.L_47:
        /*0028*/ 	.byte	0x04, 0x17
        /*002a*/ 	.short	(.L_49 - .L_48)
.L_48:
        /*002c*/ 	.word	0x00000000
        /*0030*/ 	.short	0x000a
        /*0032*/ 	.short	0x0040
        /*0034*/ 	.byte	0x00, 0xf0, 0x11, 0x00


	//----- nvinfo : EIATTR_KPARAM_INFO
	.align		4
.L_49:
        /*0038*/ 	.byte	0x04, 0x17
        /*003a*/ 	.short	(.L_51 - .L_50)
.L_50:
        /*003c*/ 	.word	0x00000000
        /*0040*/ 	.short	0x0009
        /*0042*/ 	.short	0x003c
        /*0044*/ 	.byte	0x00, 0xf0, 0x11, 0x00


	//----- nvinfo : EIATTR_KPARAM_INFO
	.align		4
.L_51:
        /*0048*/ 	.byte	0x04, 0x17
        /*004a*/ 	.short	(.L_53 - .L_52)
.L_52:
        /*004c*/ 	.word	0x00000000
        /*0050*/ 	.short	0x0008
        /*0052*/ 	.short	0x0038
        /*0054*/ 	.byte	0x00, 0xf0, 0x11, 0x00


	//----- nvinfo : EIATTR_KPARAM_INFO
	.align		4
.L_53:
        /*0058*/ 	.byte	0x04, 0x17
        /*005a*/ 	.short	(.L_55 - .L_54)
.L_54:
        /*005c*/ 	.word	0x00000000
        /*0060*/ 	.short	0x0007
        /*0062*/ 	.short	0x0034
        /*0064*/ 	.byte	0x00, 0xf0, 0x11, 0x00


	//----- nvinfo : EIATTR_KPARAM_INFO
	.align		4
.L_55:
        /*0068*/ 	.byte	0x04, 0x17
        /*006a*/ 	.short	(.L_57 - .L_56)
.L_56:
        /*006c*/ 	.word	0x00000000
        /*0070*/ 	.short	0x0006
        /*0072*/ 	.short	0x0030
        /*0074*/ 	.byte	0x00, 0xf0, 0x11, 0x00


	//----- nvinfo : EIATTR_KPARAM_INFO
	.align		4
.L_57:
        /*0078*/ 	.byte	0x04, 0x17
        /*007a*/ 	.short	(.L_59 - .L_58)
.L_58:
        /*007c*/ 	.word	0x00000000
        /*0080*/ 	.short	0x0005
        /*0082*/ 	.short	0x0028
        /*0084*/ 	.byte	0x00, 0xf5, 0x21, 0x00


	//----- nvinfo : EIATTR_KPARAM_INFO
	.align		4
.L_59:
        /*0088*/ 	.byte	0x04, 0x17
        /*008a*/ 	.short	(.L_61 - .L_60)
.L_60:
        /*008c*/ 	.word	0x00000000
        /*0090*/ 	.short	0x0004
        /*0092*/ 	.short	0x0020
        /*0094*/ 	.byte	0x00, 0xf5, 0x21, 0x00


	//----- nvinfo : EIATTR_KPARAM_INFO
	.align		4
.L_61:
        /*0098*/ 	.byte	0x04, 0x17
        /*009a*/ 	.short	(.L_63 - .L_62)
.L_62:
        /*009c*/ 	.word	0x00000000
        /*00a0*/ 	.short	0x0003
        /*00a2*/ 	.short	0x0018
        /*00a4*/ 	.byte	0x00, 0xf5, 0x21, 0x00


	//----- nvinfo : EIATTR_KPARAM_INFO
	.align		4
.L_63:
        /*00a8*/ 	.byte	0x04, 0x17
        /*00aa*/ 	.short	(.L_65 - .L_64)
.L_64:
        /*00ac*/ 	.word	0x00000000
        /*00b0*/ 	.short	0x0002
        /*00b2*/ 	.short	0x0010
        /*00b4*/ 	.byte	0x00, 0xf5, 0x21, 0x00


	//----- nvinfo : EIATTR_KPARAM_INFO
	.align		4
.L_65:
        /*00b8*/ 	.byte	0x04, 0x17
        /*00ba*/ 	.short	(.L_67 - .L_66)
.L_66:
        /*00bc*/ 	.word	0x00000000
        /*00c0*/ 	.short	0x0001
        /*00c2*/ 	.short	0x0008
        /*00c4*/ 	.byte	0x00, 0xf5, 0x21, 0x00


	//----- nvinfo : EIATTR_KPARAM_INFO
	.align		4
.L_67:
        /*00c8*/ 	.byte	0x04, 0x17
        /*00ca*/ 	.short	(.L_69 - .L_68)
.L_68:
        /*00cc*/ 	.word	0x00000000
        /*00d0*/ 	.short	0x0000
        /*00d2*/ 	.short	0x0000
        /*00d4*/ 	.byte	0x00, 0xf5, 0x21, 0x00


	//----- nvinfo : EIATTR_SPARSE_MMA_MASK
	.align		4
.L_69:
        /*00d8*/ 	.byte	0x03, 0x50
        /*00da*/ 	.short	0x0000


	//----- nvinfo : EIATTR_MAXREG_COUNT
	.align		4
        /*00dc*/ 	.byte	0x03, 0x1b
        /*00de*/ 	.short	0x00ff


	//----- nvinfo : EIATTR_NUM_BARRIERS
	.align		4
        /*00e0*/ 	.byte	0x02, 0x4c
        /*00e2*/ 	.byte	0x01
	.zero		1


	//----- nvinfo : EIATTR_MERCURY_ISA_VERSION
	.align		4
        /*00e4*/ 	.byte	0x03, 0x5f
        /*00e6*/ 	.short	0x0101


	//----- nvinfo : EIATTR_UNUSED_LOAD_BYTE_OFFSET
	.align		4
        /*00e8*/ 	.byte	0x04, 0x44
        /*00ea*/ 	.short	(.L_71 - .L_70)


	//   ....[0]....
.L_70:
        /*00ec*/ 	.word	0x00002c30
        /*00f0*/ 	.word	0x00000fff


	//----- nvinfo : EIATTR_VRC_CTA_INIT_COUNT
	.align		4
.L_71:
        /*00f4*/ 	.byte	0x02, 0x4a
	.zero		1
	.zero		1


	//----- nvinfo : EIATTR_EXIT_INSTR_OFFSETS
	.align		4
        /*00f8*/ 	.byte	0x04, 0x1c
        /*00fa*/ 	.short	(.L_73 - .L_72)


	//   ....[0]....
.L_72:
        /*00fc*/ 	.word	0x00000380


	//   ....[1]....
        /*0100*/ 	.word	0x000004e0


	//   ....[2]....
        /*0104*/ 	.word	0x00000580


	//   ....[3]....
        /*0108*/ 	.word	0x000043b0


	//   ....[4]....
        /*010c*/ 	.word	0x000068e0


	//----- nvinfo : EIATTR_CRS_STACK_SIZE
	.align		4
.L_73:
        /*0110*/ 	.byte	0x04, 0x1e
        /*0112*/ 	.short	(.L_75 - .L_74)
.L_74:
        /*0114*/ 	.word	0x00000000


	//----- nvinfo : EIATTR_CBANK_PARAM_SIZE
	.align		4
.L_75:
        /*0118*/ 	.byte	0x03, 0x19
        /*011a*/ 	.short	0x004c


	//----- nvinfo : EIATTR_PARAM_CBANK
	.align		4
        /*011c*/ 	.byte	0x04, 0x0a
        /*011e*/ 	.short	(.L_77 - .L_76)
	.align		4
.L_76:
        /*0120*/ 	.word	index@(.nv.constant0.splitk_attention_partial_kernel)
        /*0124*/ 	.short	0x0380
        /*0126*/ 	.short	0x004c


	//----- nvinfo : EIATTR_SW_WAR
	.align		4
.L_77:
        /*0128*/ 	.byte	0x04, 0x36
        /*012a*/ 	.short	(.L_79 - .L_78)
.L_78:
        /*012c*/ 	.word	0x00000008
.L_79:


//--------------------- .nv.callgraph             --------------------------
	.section	.nv.callgraph,"",@"SHT_CUDA_CALLGRAPH"
	.align	4
	.sectionentsize	8
	.align		4
        /*0000*/ 	.word	0x00000000
	.align		4
        /*0004*/ 	.word	0xffffffff
	.align		4
        /*0008*/ 	.word	0x00000000
	.align		4
        /*000c*/ 	.word	0xfffffffe
	.align		4
        /*0010*/ 	.word	0x00000000
	.align		4
        /*0014*/ 	.word	0xfffffffd
	.align		4
        /*0018*/ 	.word	0x00000000
	.align		4
        /*001c*/ 	.word	0xfffffffc


//--------------------- .text.splitk_attention_reduce_kernel --------------------------
	.section	.text.splitk_attention_reduce_kernel,"ax",@progbits
	.align	128
        .global         splitk_attention_reduce_kernel
        .type           splitk_attention_reduce_kernel,@function
        .size           splitk_attention_reduce_kernel,(.L_x_178 - splitk_attention_reduce_kernel)
        .other          splitk_attention_reduce_kernel,@"STO_CUDA_ENTRY STV_DEFAULT"
splitk_attention_reduce_kernel:
.text.splitk_attention_reduce_kernel:
[----:B------:R-:W-:Y:S08]  /*0000*/  LDC R1, c[0x0][0x37c] ;  /* 0x0000df00ff017b82 */ /* 0x000ff00000000800 */
[----:B------:R-:W0:Y:S08]  /*0010*/  LDC.64 R6, c[0x0][0x398] ;  /* 0x0000e600ff067b82 */ /* 0x000e300000000a00 */
[----:B------:R-:W1:Y:S08]  /*0020*/  S2UR UR5, SR_CTAID.Z ;  /* 0x00000000000579c3 */ /* 0x000e700000002700 */
[----:B------:R-:W2:Y:S01]  /*0030*/  LDC R15, c[0x0][0x3a0] ;  /* 0x0000e800ff0f7b82 */ /* 0x000ea20000000800 */
[----:B0-----:R-:W0:Y:S01]  /*0040*/  I2F.U32.RP R0, R7 ;  /* 0x0000000700007306 */ /* 0x001e220000209000 */
[----:B------:R-:W-:-:S07]  /*0050*/  ISETP.NE.U32.AND P2, PT, R7, RZ, PT ;  /* 0x000000ff0700720c */ /* 0x000fce0003f45070 */
[----:B0-----:R-:W0:Y:S02]  /*0060*/  MUFU.RCP R0, R0 ;  /* 0x0000000000007308 */ /* 0x001e240000001000 */
[----:B0-----:R-:W-:Y:S02]  /*0070*/  IADD3 R2, PT, PT, R0, 0xffffffe, RZ ;  /* 0x0ffffffe00027810 */ /* 0x001fe40007ffe0ff */
[----:B------:R-:W2:Y:S04]  /*0080*/  S2R R0, SR_CTAID.Y ;  /* 0x0000000000007919 */ /* 0x000ea80000002600 */
[----:B------:R0:W3:Y:S02]  /*0090*/  F2I.FTZ.U32.TRUNC.NTZ R3, R2 ;  /* 0x0000000200037305 */ /* 0x0000e4000021f000 */
[----:B0-----:R-:W-:Y:S01]  /*00a0*/  HFMA2 R2, -RZ, RZ, 0, 0 ;  /* 0x00000000ff027431 */ /* 0x001fe200000001ff */
[----:B---3--:R-:W-:-:S05]  /*00b0*/  IADD3 R4, PT, PT, RZ, -R3, RZ ;  /* 0x80000003ff047210 */ /* 0x008fca0007ffe0ff */
[----:B------:R-:W-:-:S04]  /*00c0*/  IMAD R5, R4, R7, RZ ;  /* 0x0000000704057224 */ /* 0x000fc800078e02ff */
[----:B------:R-:W-:-:S06]  /*00d0*/  IMAD.HI.U32 R3, R3, R5, R2 ;  /* 0x0000000503037227 */ /* 0x000fcc00078e0002 */
[----:B-1----:R-:W-:-:S05]  /*00e0*/  IMAD.HI.U32 R5, R3, UR5, RZ ;  /* 0x0000000503057c27 */ /* 0x002fca000f8e00ff */
[----:B------:R-:W-:-:S05]  /*00f0*/  IADD3 R4, PT, PT, -R5, RZ, RZ ;  /* 0x000000ff05047210 */ /* 0x000fca0007ffe1ff */
[----:B------:R-:W-:-:S05]  /*0100*/  IMAD R4, R7, R4, UR5 ;  /* 0x0000000507047e24 */ /* 0x000fca000f8e0204 */
[----:B------:R-:W-:-:S13]  /*0110*/  ISETP.GE.U32.AND P0, PT, R4, R7, PT ;  /* 0x000000070400720c */ /* 0x000fda0003f06070 */
[-C--:B------:R-:W-:Y:S02]  /*0120*/  @P0 IADD3 R4, PT, PT, R4, -R7.reuse, RZ ;  /* 0x8000000704040210 */ /* 0x080fe40007ffe0ff */
[----:B------:R-:W-:Y:S02]  /*0130*/  @P0 IADD3 R5, PT, PT, R5, 0x1, RZ ;  /* 0x0000000105050810 */ /* 0x000fe40007ffe0ff */
[----:B------:R-:W-:-:S13]  /*0140*/  ISETP.GE.U32.AND P1, PT, R4, R7, PT ;  /* 0x000000070400720c */ /* 0x000fda0003f26070 */
[----:B------:R-:W-:Y:S02]  /*0150*/  @P1 IADD3 R5, PT, PT, R5, 0x1, RZ ;  /* 0x0000000105051810 */ /* 0x000fe40007ffe0ff */
[----:B------:R-:W-:-:S04]  /*0160*/  @!P2 LOP3.LUT R5, RZ, R7, RZ, 0x33, !PT ;  /* 0x00000007ff05a212 */ /* 0x000fc800078e33ff */
[----:B------:R-:W-:-:S04]  /*0170*/  ISETP.GE.U32.AND P0, PT, R5, R6, PT ;  /* 0x000000060500720c */ /* 0x000fc80003f06070 */
[----:B--2---:R-:W-:-:S13]  /*0180*/  ISETP.GE.U32.OR P0, PT, R0, R15, P0 ;  /* 0x0000000f0000720c */ /* 0x004fda0000706470 */
[----:B------:R-:W-:Y:S05]  /*0190*/  @P0 EXIT ;  /* 0x000000000000094d */ /* 0x000fea0003800000 */
[----:B------:R-:W0:Y:S01]  /*01a0*/  LDC R10, c[0x0][0x3a8] ;  /* 0x0000ea00ff0a7b82 */ /* 0x000e220000000800 */
[----:B------:R-:W1:Y:S01]  /*01b0*/  S2R R2, SR_TID.X ;  /* 0x0000000000027919 */ /* 0x000e620000002100 */
[----:B------:R-:W-:Y:S01]  /*01c0*/  IADD3 R6, PT, PT, -R5, RZ, RZ ;  /* 0x000000ff05067210 */ /* 0x000fe20007ffe1ff */
[----:B------:R-:W2:Y:S01]  /*01d0*/  LDCU.64 UR8, c[0x0][0x358] ;  /* 0x00006b00ff0877ac */ /* 0x000ea20008000a00 */
[----:B------:R-:W-:-:S03]  /*01e0*/  MOV R3, 0xff800000 ;  /* 0xff80000000037802 */ /* 0x000fc60000000f00 */
[----:B------:R-:W-:Y:S01]  /*01f0*/  IMAD R6, R7, R6, UR5 ;  /* 0x0000000507067e24 */ /* 0x000fe2000f8e0206 */
[----:B0-----:R-:W-:-:S13]  /*0200*/  ISETP.NE.AND P0, PT, R10, RZ, PT ;  /* 0x000000ff0a00720c */ /* 0x001fda0003f05270 */
[----:B-12---:R-:W-:Y:S05]  /*0210*/  @!P0 BRA `(.L_x_0) ;  /* 0x00000008003c8947 */ /* 0x006fea0003800000 */
[C---:B------:R-:W-:Y:S01]  /*0220*/  ISETP.GE.U32.AND P0, PT, R10.reuse, 0x10, PT ;  /* 0x000000100a00780c */ /* 0x040fe20003f06070 */
[----:B------:R-:W-:Y:S01]  /*0230*/  HFMA2 R8, -RZ, RZ, 0, 0 ;  /* 0x00000000ff087431 */ /* 0x000fe200000001ff */
[----:B------:R-:W-:Y:S01]  /*0240*/  LOP3.LUT R4, R10, 0xf, RZ, 0xc0, !PT ;  /* 0x0000000f0a047812 */ /* 0x000fe200078ec0ff */
[----:B------:R-:W-:Y:S01]  /*0250*/  IMAD R7, R5, R7, R6 ;  /* 0x0000000705077224 */ /* 0x000fe200078e0206 */
[----:B------:R-:W-:Y:S02]  /*0260*/  MOV R3, 0xff800000 ;  /* 0xff80000000037802 */ /* 0x000fe40000000f00 */
[----:B------:R-:W-:-:S07]  /*0270*/  ISETP.NE.AND P1, PT, R4, RZ, PT ;  /* 0x000000ff0400720c */ /* 0x000fce0003f25270 */
[----:B------:R-:W-:Y:S06]  /*0280*/  @!P0 BRA `(.L_x_1) ;  /* 0x0000000400088947 */ /* 0x000fec0003800000 */
[----:B------:R-:W-:Y:S02]  /*0290*/  LOP3.LUT R8, R10, 0xfffffff0, RZ, 0xc0, !PT ;  /* 0xfffffff00a087812 */ /* 0x000fe400078ec0ff */
[----:B------:R-:W-:Y:S02]  /*02a0*/  MOV R3, 0xff800000 ;  /* 0xff80000000037802 */ /* 0x000fe40000000f00 */
[----:B------:R-:W-:-:S07]  /*02b0*/  MOV R9, RZ ;  /* 0x000000ff00097202 */ /* 0x000fce0000000f00 */
.L_x_2:
[----:B------:R-:W0:Y:S08]  /*02c0*/  LDC R10, c[0x0][0x3a8] ;  /* 0x0000ea00ff0a7b82 */ /* 0x000e300000000800 */
[----:B------:R-:W1:Y:S08]  /*02d0*/  LDC R15, c[0x0][0x3a0] ;  /* 0x0000e800ff0f7b82 */ /* 0x000e700000000800 */
[----:B------:R-:W2:Y:S01]  /*02e0*/  LDC.64 R16, c[0x0][0x390] ;  /* 0x0000e400ff107b82 */ /* 0x000ea20000000a00 */
[----:B0-----:R-:W-:-:S04]  /*02f0*/  IMAD R11, R7, R10, R9 ;  /* 0x0000000a070b7224 */ /* 0x001fc800078e0209 */
[----:B-1----:R-:W-:-:S05]  /*0300*/  IMAD R11, R11, R15, R0 ;  /* 0x0000000f0b0b7224 */ /* 0x002fca00078e0200 */
[C---:B------:R-:W-:Y:S01]  /*0310*/  IADD3 R12, PT, PT, R11.reuse, R15, RZ ;  /* 0x0000000f0b0c7210 */ /* 0x040fe20007ffe0ff */
[----:B--2---:R-:W-:-:S03]  /*0320*/  IMAD.WIDE.U32 R36, R11, 0x4, R16 ;  /* 0x000000040b247825 */ /* 0x004fc600078e0010 */
[C---:B------:R-:W-:Y:S01]  /*0330*/  IADD3 R26, PT, PT, R12.reuse, R15, RZ ;  /* 0x0000000f0c1a7210 */ /* 0x040fe20007ffe0ff */
[----:B------:R-:W-:-:S03]  /*0340*/  IMAD.WIDE.U32 R12, R12, 0x4, R16 ;  /* 0x000000040c0c7825 */ /* 0x000fc600078e0010 */
[-C--:B------:R-:W-:Y:S01]  /*0350*/  IADD3 R22, PT, PT, R26, R15.reuse, RZ ;  /* 0x0000000f1a167210 */ /* 0x080fe20007ffe0ff */
[----:B------:R0:W2:Y:S03]  /*0360*/  LDG.E.CONSTANT R34, desc[UR8][R36.64] ;  /* 0x0000000824227981 */ /* 0x0000a6000c1e9900 */
[-C--:B------:R-:W-:Y:S01]  /*0370*/  IADD3 R18, PT, PT, R22, R15.reuse, RZ ;  /* 0x0000000f16127210 */ /* 0x080fe20007ffe0ff */
[----:B------:R-:W2:Y:S03]  /*0380*/  LDG.E.CONSTANT R12, desc[UR8][R12.64] ;  /* 0x000000080c0c7981 */ /* 0x000ea6000c1e9900 */
[----:B------:R-:W-:-:S05]  /*0390*/  IADD3 R20, PT, PT, R18, R15, RZ ;  /* 0x0000000f12147210 */ /* 0x000fca0007ffe0ff */
[----:B------:R-:W-:-:S05]  /*03a0*/  IMAD.IADD R30, R20, 0x1, R15 ;  /* 0x00000001141e7824 */ /* 0x000fca00078e020f */
[----:B------:R-:W-:-:S04]  /*03b0*/  IADD3 R11, PT, PT, R30, R15, RZ ;  /* 0x0000000f1e0b7210 */ /* 0x000fc80007ffe0ff */
[----:B------:R-:W-:-:S04]  /*03c0*/  IADD3 R28, PT, PT, R11, R15, RZ ;  /* 0x0000000f0b1c7210 */ /* 0x000fc80007ffe0ff */
[----:B------:R-:W-:Y:S01]  /*03d0*/  IADD3 R24, PT, PT, R28, R15, RZ ;  /* 0x0000000f1c187210 */ /* 0x000fe20007ffe0ff */
[----:B------:R-:W-:-:S03]  /*03e0*/  IMAD.WIDE.U32 R26, R26, 0x4, R16 ;  /* 0x000000041a1a7825 */ /* 0x000fc600078e0010 */
[-C--:B------:R-:W-:Y:S01]  /*03f0*/  IADD3 R35, PT, PT, R24, R15.reuse, RZ ;  /* 0x0000000f18237210 */ /* 0x080fe20007ffe0ff */
[--C-:B------:R-:W-:Y:S01]  /*0400*/  IMAD.WIDE.U32 R22, R22, 0x4, R16.reuse ;  /* 0x0000000416167825 */ /* 0x100fe200078e0010 */
[----:B------:R1:W3:Y:S03]  /*0410*/  LDG.E.CONSTANT R33, desc[UR8][R26.64] ;  /* 0x000000081a217981 */ /* 0x0002e6000c1e9900 */
[--C-:B------:R-:W-:Y:S01]  /*0420*/  IMAD.WIDE.U32 R20, R20, 0x4, R16.reuse ;  /* 0x0000000414147825 */ /* 0x100fe200078e0010 */
[----:B0-----:R-:W-:Y:S01]  /*0430*/  IADD3 R37, PT, PT, R35, R15, RZ ;  /* 0x0000000f23257210 */ /* 0x001fe20007ffe0ff */
[----:B------:R-:W3:Y:S02]  /*0440*/  LDG.E.CONSTANT R32, desc[UR8][R22.64] ;  /* 0x0000000816207981 */ /* 0x000ee4000c1e9900 */
[--C-:B------:R-:W-:Y:S02]  /*0450*/  IMAD.WIDE.U32 R18, R18, 0x4, R16.reuse ;  /* 0x0000000412127825 */ /* 0x100fe400078e0010 */
[----:B------:R0:W4:Y:S02]  /*0460*/  LDG.E.CONSTANT R13, desc[UR8][R20.64] ;  /* 0x00000008140d7981 */ /* 0x000124000c1e9900 */
[----:B------:R-:W-:-:S02]  /*0470*/  IMAD.WIDE.U32 R30, R30, 0x4, R16 ;  /* 0x000000041e1e7825 */ /* 0x000fc400078e0010 */
[----:B------:R-:W4:Y:S02]  /*0480*/  LDG.E.CONSTANT R14, desc[UR8][R18.64] ;  /* 0x00000008120e7981 */ /* 0x000f24000c1e9900 */
[--C-:B-1----:R-:W-:Y:S02]  /*0490*/  IMAD.WIDE.U32 R26, R11, 0x4, R16.reuse ;  /* 0x000000040b1a7825 */ /* 0x102fe400078e0010 */
[----:B------:R1:W5:Y:S01]  /*04a0*/  LDG.E.CONSTANT R11, desc[UR8][R30.64] ;  /* 0x000000081e0b7981 */ /* 0x000362000c1e9900 */
[----:B0-----:R-:W-:Y:S01]  /*04b0*/  IADD3 R20, PT, PT, R37, R15, RZ ;  /* 0x0000000f25147210 */ /* 0x001fe20007ffe0ff */
[--C-:B------:R-:W-:Y:S02]  /*04c0*/  IMAD.WIDE.U32 R28, R28, 0x4, R16.reuse ;  /* 0x000000041c1c7825 */ /* 0x100fe400078e0010 */
[----:B------:R0:W5:Y:S02]  /*04d0*/  LDG.E.CONSTANT R36, desc[UR8][R26.64] ;  /* 0x000000081a247981 */ /* 0x000164000c1e9900 */
[----:B------:R-:W-:-:S02]  /*04e0*/  IMAD.WIDE.U32 R24, R24, 0x4, R16 ;  /* 0x0000000418187825 */ /* 0x000fc400078e0010 */
[----:B------:R-:W5:Y:S01]  /*04f0*/  LDG.E.CONSTANT R28, desc[UR8][R28.64] ;  /* 0x000000081c1c7981 */ /* 0x000f62000c1e9900 */
[-C--:B-1----:R-:W-:Y:S01]  /*0500*/  IADD3 R30, PT, PT, R20, R15.reuse, RZ ;  /* 0x0000000f141e7210 */ /* 0x082fe20007ffe0ff */
[--C-:B------:R-:W-:Y:S02]  /*0510*/  IMAD.WIDE.U32 R18, R35, 0x4, R16.reuse ;  /* 0x0000000423127825 */ /* 0x100fe400078e0010 */
[----:B------:R-:W5:Y:S01]  /*0520*/  LDG.E.CONSTANT R25, desc[UR8][R24.64] ;  /* 0x0000000818197981 */ /* 0x000f62000c1e9900 */
[-C--:B------:R-:W-:Y:S01]  /*0530*/  IADD3 R35, PT, PT, R30, R15.reuse, RZ ;  /* 0x0000000f1e237210 */ /* 0x080fe20007ffe0ff */
[--C-:B------:R-:W-:Y:S02]  /*0540*/  IMAD.WIDE.U32 R22, R37, 0x4, R16.reuse ;  /* 0x0000000425167825 */ /* 0x100fe400078e0010 */
[----:B------:R-:W5:Y:S01]  /*0550*/  LDG.E.CONSTANT R18, desc[UR8][R18.64] ;  /* 0x0000000812127981 */ /* 0x000f62000c1e9900 */
[----:B------:R-:W-:Y:S01]  /*0560*/  IADD3 R37, PT, PT, R35, R15, RZ ;  /* 0x0000000f23257210 */ /* 0x000fe20007ffe0ff */
[----:B------:R-:W-:-:S02]  /*0570*/  IMAD.WIDE.U32 R20, R20, 0x4, R16 ;  /* 0x0000000414147825 */ /* 0x000fc400078e0010 */
[----:B------:R-:W5:Y:S02]  /*0580*/  LDG.E.CONSTANT R23, desc[UR8][R22.64] ;  /* 0x0000000816177981 */ /* 0x000f64000c1e9900 */
[--C-:B------:R-:W-:Y:S02]  /*0590*/  IMAD.WIDE.U32 R30, R30, 0x4, R16.reuse ;  /* 0x000000041e1e7825 */ /* 0x100fe400078e0010 */
[----:B------:R-:W5:Y:S02]  /*05a0*/  LDG.E.CONSTANT R20, desc[UR8][R20.64] ;  /* 0x0000000814147981 */ /* 0x000f64000c1e9900 */
[--C-:B0-----:R-:W-:Y:S02]  /*05b0*/  IMAD.WIDE.U32 R26, R35, 0x4, R16.reuse ;  /* 0x00000004231a7825 */ /* 0x101fe400078e0010 */
[----:B------:R-:W5:Y:S02]  /*05c0*/  LDG.E.CONSTANT R30, desc[UR8][R30.64] ;  /* 0x000000081e1e7981 */ /* 0x000f64000c1e9900 */
[----:B------:R-:W-:-:S02]  /*05d0*/  IMAD.WIDE.U32 R16, R37, 0x4, R16 ;  /* 0x0000000425107825 */ /* 0x000fc400078e0010 */
[----:B------:R-:W5:Y:S04]  /*05e0*/  LDG.E.CONSTANT R26, desc[UR8][R26.64] ;  /* 0x000000081a1a7981 */ /* 0x000f68000c1e9900 */
[----:B------:R-:W5:Y:S01]  /*05f0*/  LDG.E.CONSTANT R16, desc[UR8][R16.64] ;  /* 0x0000000810107981 */ /* 0x000f62000c1e9900 */
[----:B------:R-:W-:-:S04]  /*0600*/  IADD3 R9, PT, PT, R9, 0x10, RZ ;  /* 0x0000001009097810 */ /* 0x000fc80007ffe0ff */
[----:B------:R-:W-:Y:S02]  /*0610*/  ISETP.NE.AND P0, PT, R9, R8, PT ;  /* 0x000000080900720c */ /* 0x000fe40003f05270 */
[----:B--2---:R-:W-:-:S04]  /*0620*/  FMNMX3 R12, R3, R34, R12, !PT ;  /* 0x00000022030c7276 */ /* 0x004fc8000780000c */
[----:B---3--:R-:W-:-:S04]  /*0630*/  FMNMX3 R12, R12, R33, R32, !PT ;  /* 0x000000210c0c7276 */ /* 0x008fc80007800020 */
[----:B----4-:R-:W-:-:S04]  /*0640*/  FMNMX3 R12, R12, R14, R13, !PT ;  /* 0x0000000e0c0c7276 */ /* 0x010fc8000780000d */
[----:B-----5:R-:W-:-:S04]  /*0650*/  FMNMX3 R11, R12, R11, R36, !PT ;  /* 0x0000000b0c0b7276 */ /* 0x020fc80007800024 */
[----:B------:R-:W-:-:S04]  /*0660*/  FMNMX3 R11, R11, R28, R25, !PT ;  /* 0x0000001c0b0b7276 */ /* 0x000fc80007800019 */
[----:B------:R-:W-:-:S04]  /*0670*/  FMNMX3 R11, R11, R18, R23, !PT ;  /* 0x000000120b0b7276 */ /* 0x000fc80007800017 */
[----:B------:R-:W-:-:S04]  /*0680*/  FMNMX3 R11, R11, R20, R30, !PT ;  /* 0x000000140b0b7276 */ /* 0x000fc8000780001e */
[----:B------:R-:W-:Y:S01]  /*0690*/  FMNMX3 R3, R11, R26, R16, !PT ;  /* 0x0000001a0b037276 */ /* 0x000fe20007800010 */
[----:B------:R-:W-:Y:S06]  /*06a0*/  @P0 BRA `(.L_x_2) ;  /* 0xfffffffc00040947 */ /* 0x000fec000383ffff */
.L_x_1:
[----:B------:R-:W-:Y:S05]  /*06b0*/  @!P1 BRA `(.L_x_0) ;  /* 0x0000000400149947 */ /* 0x000fea0003800000 */
[----:B------:R-:W-:Y:S02]  /*06c0*/  ISETP.GE.U32.AND P0, PT, R4, 0x8, PT ;  /* 0x000000080400780c */ /* 0x000fe40003f06070 */
[----:B------:R-:W-:-:S04]  /*06d0*/  LOP3.LUT R9, R10, 0x7, RZ, 0xc0, !PT ;  /* 0x000000070a097812 */ /* 0x000fc800078ec0ff */
[----:B------:R-:W-:-:S07]  /*06e0*/  ISETP.NE.AND P1, PT, R9, RZ, PT ;  /* 0x000000ff0900720c */ /* 0x000fce0003f25270 */
[----:B------:R-:W-:Y:S06]  /*06f0*/  @!P0 BRA `(.L_x_3) ;  /* 0x00000000007c8947 */ /* 0x000fec0003800000 */
[----:B------:R-:W-:Y:S01]  /*0700*/  IMAD R4, R7, R10, R8 ;  /* 0x0000000a07047224 */ /* 0x000fe200078e0208 */
[----:B------:R-:W0:Y:S03]  /*0710*/  LDC.64 R12, c[0x0][0x390] ;  /* 0x0000e400ff0c7b82 */ /* 0x000e260000000a00 */
[----:B------:R-:W-:-:S05]  /*0720*/  IMAD R4, R4, R15, R0 ;  /* 0x0000000f04047224 */ /* 0x000fca00078e0200 */
[----:B------:R-:W-:-:S04]  /*0730*/  IADD3 R26, PT, PT, R4, R15, RZ ;  /* 0x0000000f041a7210 */ /* 0x000fc80007ffe0ff */
[----:B------:R-:W-:-:S04]  /*0740*/  IADD3 R20, PT, PT, R26, R15, RZ ;  /* 0x0000000f1a147210 */ /* 0x000fc80007ffe0ff */
[----:B------:R-:W-:-:S04]  /*0750*/  IADD3 R22, PT, PT, R20, R15, RZ ;  /* 0x0000000f14167210 */ /* 0x000fc80007ffe0ff */
[----:B------:R-:W-:-:S04]  /*0760*/  IADD3 R18, PT, PT, R22, R15, RZ ;  /* 0x0000000f16127210 */ /* 0x000fc80007ffe0ff */
[----:B------:R-:W-:Y:S01]  /*0770*/  IADD3 R16, PT, PT, R18, R15, RZ ;  /* 0x0000000f12107210 */ /* 0x000fe20007ffe0ff */
[----:B0-----:R-:W-:-:S04]  /*0780*/  IMAD.WIDE.U32 R26, R26, 0x4, R12 ;  /* 0x000000041a1a7825 */ /* 0x001fc800078e000c */
[--C-:B------:R-:W-:Y:S01]  /*0790*/  IMAD.WIDE.U32 R24, R4, 0x4, R12.reuse ;  /* 0x0000000404187825 */ /* 0x100fe200078e000c */
[----:B------:R-:W-:Y:S01]  /*07a0*/  IADD3 R11, PT, PT, R16, R15, RZ ;  /* 0x0000000f100b7210 */ /* 0x000fe20007ffe0ff */
[----:B------:R-:W2:Y:S02]  /*07b0*/  LDG.E.CONSTANT R26, desc[UR8][R26.64] ;  /* 0x000000081a1a7981 */ /* 0x000ea4000c1e9900 */
[--C-:B------:R-:W-:Y:S02]  /*07c0*/  IMAD.WIDE.U32 R20, R20, 0x4, R12.reuse ;  /* 0x0000000414147825 */ /* 0x100fe400078e000c */
[----:B------:R0:W2:Y:S02]  /*07d0*/  LDG.E.CONSTANT R4, desc[UR8][R24.64] ;  /* 0x0000000818047981 */ /* 0x0000a4000c1e9900 */
[--C-:B------:R-:W-:Y:S02]  /*07e0*/  IMAD.WIDE.U32 R22, R22, 0x4, R12.reuse ;  /* 0x0000000416167825 */ /* 0x100fe400078e000c */
[----:B------:R-:W3:Y:S02]  /*07f0*/  LDG.E.CONSTANT R21, desc[UR8][R20.64] ;  /* 0x0000000814157981 */ /* 0x000ee4000c1e9900 */
[----:B------:R-:W-:-:S02]  /*0800*/  IMAD.WIDE.U32 R18, R18, 0x4, R12 ;  /* 0x0000000412127825 */ /* 0x000fc400078e000c */
[----:B------:R-:W3:Y:S02]  /*0810*/  LDG.E.CONSTANT R22, desc[UR8][R22.64] ;  /* 0x0000000816167981 */ /* 0x000ee4000c1e9900 */
[C---:B------:R-:W-:Y:S02]  /*0820*/  IMAD.IADD R29, R11.reuse, 0x1, R15 ;  /* 0x000000010b1d7824 */ /* 0x040fe400078e020f */
[--C-:B------:R-:W-:Y:S01]  /*0830*/  IMAD.WIDE.U32 R16, R16, 0x4, R12.reuse ;  /* 0x0000000410107825 */ /* 0x100fe200078e000c */
[----:B------:R-:W4:Y:S03]  /*0840*/  LDG.E.CONSTANT R19, desc[UR8][R18.64] ;  /* 0x0000000812137981 */ /* 0x000f26000c1e9900 */
[--C-:B0-----:R-:W-:Y:S02]  /*0850*/  IMAD.WIDE.U32 R24, R11, 0x4, R12.reuse ;  /* 0x000000040b187825 */ /* 0x101fe400078e000c */
[----:B------:R-:W4:Y:S02]  /*0860*/  LDG.E.CONSTANT R16, desc[UR8][R16.64] ;  /* 0x0000000810107981 */ /* 0x000f24000c1e9900 */
[----:B------:R-:W-:-:S02]  /*0870*/  IMAD.WIDE.U32 R12, R29, 0x4, R12 ;  /* 0x000000041d0c7825 */ /* 0x000fc400078e000c */
[----:B------:R-:W5:Y:S04]  /*0880*/  LDG.E.CONSTANT R25, desc[UR8][R24.64] ;  /* 0x0000000818197981 */ /* 0x000f68000c1e9900 */
[----:B------:R-:W5:Y:S01]  /*0890*/  LDG.E.CONSTANT R12, desc[UR8][R12.64] ;  /* 0x000000080c0c7981 */ /* 0x000f62000c1e9900 */
[----:B------:R-:W-:Y:S02]  /*08a0*/  IADD3 R8, PT, PT, R8, 0x8, RZ ;  /* 0x0000000808087810 */ /* 0x000fe40007ffe0ff */
[----:B--2---:R-:W-:-:S04]  /*08b0*/  FMNMX3 R4, R3, R4, R26, !PT ;  /* 0x0000000403047276 */ /* 0x004fc8000780001a */
[----:B---3--:R-:W-:-:S04]  /*08c0*/  FMNMX3 R4, R4, R21, R22, !PT ;  /* 0x0000001504047276 */ /* 0x008fc80007800016 */
[----:B----4-:R-:W-:-:S04]  /*08d0*/  FMNMX3 R4, R4, R19, R16, !PT ;  /* 0x0000001304047276 */ /* 0x010fc80007800010 */
[----:B-----5:R-:W-:-:S07]  /*08e0*/  FMNMX3 R3, R4, R25, R12, !PT ;  /* 0x0000001904037276 */ /* 0x020fce000780000c */
.L_x_3:
[----:B------:R-:W-:Y:S05]  /*08f0*/  @!P1 BRA `(.L_x_0) ;  /* 0x0000000000849947 */ /* 0x000fea0003800000 */
[----:B------:R-:W-:Y:S02]  /*0900*/  ISETP.GE.U32.AND P0, PT, R9, 0x4, PT ;  /* 0x000000040900780c */ /* 0x000fe40003f06070 */
[----:B------:R-:W-:-:S04]  /*0910*/  LOP3.LUT R11, R10, 0x3, RZ, 0xc0, !PT ;  /* 0x000000030a0b7812 */ /* 0x000fc800078ec0ff */
[----:B------:R-:W-:-:S07]  /*0920*/  ISETP.NE.AND P1, PT, R11, RZ, PT ;  /* 0x000000ff0b00720c */ /* 0x000fce0003f25270 */
[----:B------:R-:W-:Y:S06]  /*0930*/  @!P0 BRA `(.L_x_4) ;  /* 0x0000000000448947 */ /* 0x000fec0003800000 */
[----:B------:R-:W0:Y:S01]  /*0940*/  LDC.64 R12, c[0x0][0x390] ;  /* 0x0000e400ff0c7b82 */ /* 0x000e220000000a00 */
[----:B------:R-:W-:-:S04]  /*0950*/  IMAD R4, R7, R10, R8 ;  /* 0x0000000a07047224 */ /* 0x000fc800078e0208 */
[----:B------:R-:W-:-:S05]  /*0960*/  IMAD R4, R4, R15, R0 ;  /* 0x0000000f04047224 */ /* 0x000fca00078e0200 */
[----:B------:R-:W-:-:S04]  /*0970*/  IADD3 R18, PT, PT, R4, R15, RZ ;  /* 0x0000000f04127210 */ /* 0x000fc80007ffe0ff */
[----:B------:R-:W-:-:S04]  /*0980*/  IADD3 R20, PT, PT, R18, R15, RZ ;  /* 0x0000000f12147210 */ /* 0x000fc80007ffe0ff */
[----:B------:R-:W-:Y:S01]  /*0990*/  IADD3 R9, PT, PT, R20, R15, RZ ;  /* 0x0000000f14097210 */ /* 0x000fe20007ffe0ff */
[----:B0-----:R-:W-:-:S04]  /*09a0*/  IMAD.WIDE.U32 R16, R4, 0x4, R12 ;  /* 0x0000000404107825 */ /* 0x001fc800078e000c */
[--C-:B------:R-:W-:Y:S02]  /*09b0*/  IMAD.WIDE.U32 R18, R18, 0x4, R12.reuse ;  /* 0x0000000412127825 */ /* 0x100fe400078e000c */
[----:B------:R-:W2:Y:S02]  /*09c0*/  LDG.E.CONSTANT R16, desc[UR8][R16.64] ;  /* 0x0000000810107981 */ /* 0x000ea4000c1e9900 */
[--C-:B------:R-:W-:Y:S02]  /*09d0*/  IMAD.WIDE.U32 R20, R20, 0x4, R12.reuse ;  /* 0x0000000414147825 */ /* 0x100fe400078e000c */
[----:B------:R-:W2:Y:S02]  /*09e0*/  LDG.E.CONSTANT R18, desc[UR8][R18.64] ;  /* 0x0000000812127981 */ /* 0x000ea4000c1e9900 */
[----:B------:R-:W-:Y:S02]  /*09f0*/  IMAD.WIDE.U32 R12, R9, 0x4, R12 ;  /* 0x00000004090c7825 */ /* 0x000fe400078e000c */
[----:B------:R-:W3:Y:S04]  /*0a00*/  LDG.E.CONSTANT R20, desc[UR8][R20.64] ;  /* 0x0000000814147981 */ /* 0x000ee8000c1e9900 */
[----:B------:R-:W3:Y:S01]  /*0a10*/  LDG.E.CONSTANT R12, desc[UR8][R12.64] ;  /* 0x000000080c0c7981 */ /* 0x000ee2000c1e9900 */
[----:B------:R-:W-:-:S02]  /*0a20*/  IADD3 R8, PT, PT, R8, 0x4, RZ ;  /* 0x0000000408087810 */ /* 0x000fc40007ffe0ff */
[----:B--2---:R-:W-:-:S04]  /*0a30*/  FMNMX3 R3, R3, R16, R18, !PT ;  /* 0x0000001003037276 */ /* 0x004fc80007800012 */
[----:B---3--:R-:W-:-:S07]  /*0a40*/  FMNMX3 R3, R3, R20, R12, !PT ;  /* 0x0000001403037276 */ /* 0x008fce000780000c */
.L_x_4:
[----:B------:R-:W-:Y:S05]  /*0a50*/  @!P1 BRA `(.L_x_0) ;  /* 0x00000000002c9947 */ /* 0x000fea0003800000 */
[----:B------:R-:W0:Y:S01]  /*0a60*/  LDC.64 R16, c[0x0][0x390] ;  /* 0x0000e400ff107b82 */ /* 0x000e220000000a00 */
[----:B------:R-:W-:-:S05]  /*0a70*/  UMOV UR4, URZ ;  /* 0x000000ff00047c82 */ /* 0x000fca0008000000 */
.L_x_5:
[----:B------:R-:W-:-:S04]  /*0a80*/  IMAD R4, R7, R10, R8 ;  /* 0x0000000a07047224 */ /* 0x000fc800078e0208 */
[----:B------:R-:W-:-:S04]  /*0a90*/  IMAD R13, R4, R15, R0 ;  /* 0x0000000f040d7224 */ /* 0x000fc800078e0200 */
[----:B0-----:R-:W-:-:S06]  /*0aa0*/  IMAD.WIDE.U32 R12, R13, 0x4, R16 ;  /* 0x000000040d0c7825 */ /* 0x001fcc00078e0010 */
[----:B------:R-:W2:Y:S01]  /*0ab0*/  LDG.E.CONSTANT R12, desc[UR8][R12.64] ;  /* 0x000000080c0c7981 */ /* 0x000ea2000c1e9900 */
[----:B------:R-:W-:Y:S01]  /*0ac0*/  UIADD3 UR4, UPT, UPT, UR4, 0x1, URZ ;  /* 0x0000000104047890 */ /* 0x000fe2000fffe0ff */
[----:B------:R-:W-:-:S05]  /*0ad0*/  IADD3 R8, PT, PT, R8, 0x1, RZ ;  /* 0x0000000108087810 */ /* 0x000fca0007ffe0ff */
[----:B------:R-:W-:Y:S02]  /*0ae0*/  ISETP.NE.AND P0, PT, R11, UR4, PT ;  /* 0x000000040b007c0c */ /* 0x000fe4000bf05270 */
[----:B--2---:R-:W-:-:S11]  /*0af0*/  FMNMX R3, R12, R3, !PT ;  /* 0x000000030c037209 */ /* 0x004fd60007800000 */
[----:B------:R-:W-:Y:S05]  /*0b00*/  @P0 BRA `(.L_x_5) ;  /* 0xfffffffc00dc0947 */ /* 0x000fea000383ffff */
.L_x_0:
[----:B------:R-:W-:Y:S01]  /*0b10*/  ISETP.NE.AND P0, PT, R10, RZ, PT ;  /* 0x000000ff0a00720c */ /* 0x000fe20003f05270 */
[----:B------:R-:W-:-:S12]  /*0b20*/  HFMA2 R4, -RZ, RZ, 0, 0 ;  /* 0x00000000ff047431 */ /* 0x000fd800000001ff */
[----:B------:R-:W-:Y:S05]  /*0b30*/  @!P0 BRA `(.L_x_6) ;  /* 0x00000010002c8947 */ /* 0x000fea0003800000 */
[----:B------:R-:W0:Y:S01]  /*0b40*/  LDC R11, c[0x0][0x39c] ;  /* 0x0000e700ff0b7b82 */ /* 0x000e220000000800 */
[C---:B------:R-:W-:Y:S02]  /*0b50*/  ISETP.GE.U32.AND P0, PT, R10.reuse, 0x8, PT ;  /* 0x000000080a00780c */ /* 0x040fe40003f06070 */
[----:B------:R-:W-:Y:S02]  /*0b60*/  LOP3.LUT R26, R10, 0x7, RZ, 0xc0, !PT ;  /* 0x000000070a1a7812 */ /* 0x000fe400078ec0ff */
[----:B------:R-:W-:Y:S02]  /*0b70*/  MOV R4, RZ ;  /* 0x000000ff00047202 */ /* 0x000fe40000000f00 */
[----:B------:R-:W-:Y:S01]  /*0b80*/  MOV R7, RZ ;  /* 0x000000ff00077202 */ /* 0x000fe20000000f00 */
[----:B0-----:R-:W-:-:S06]  /*0b90*/  IMAD R11, R5, R11, R6 ;  /* 0x0000000b050b7224 */ /* 0x001fcc00078e0206 */
[----:B------:R-:W-:Y:S05]  /*0ba0*/  @!P0 BRA `(.L_x_7) ;  /* 0x0000000800108947 */ /* 0x000fea0003800000 */
[----:B------:R-:W0:Y:S01]  /*0bb0*/  LDC R15, c[0x0][0x3a0] ;  /* 0x0000e800ff0f7b82 */ /* 0x000e220000000800 */
[----:B------:R-:W-:Y:S01]  /*0bc0*/  HFMA2 R16, -RZ, RZ, 0, 0 ;  /* 0x00000000ff107431 */ /* 0x000fe200000001ff */
[----:B------:R-:W-:Y:S02]  /*0bd0*/  LOP3.LUT R7, R10, 0xfffffff8, RZ, 0xc0, !PT ;  /* 0xfffffff80a077812 */ /* 0x000fe400078ec0ff */
[----:B------:R-:W-:-:S04]  /*0be0*/  MOV R4, RZ ;  /* 0x000000ff00047202 */ /* 0x000fc80000000f00 */
[----:B------:R-:W1:Y:S08]  /*0bf0*/  LDC R14, c[0x0][0x3a8] ;  /* 0x0000ea00ff0e7b82 */ /* 0x000e700000000800 */
[----:B------:R-:W2:Y:S02]  /*0c00*/  LDC.64 R8, c[0x0][0x390] ;  /* 0x0000e400ff087b82 */ /* 0x000ea40000000a00 */
.L_x_9:
[----:B-1----:R-:W-:-:S05]  /*0c10*/  MOV R10, R14 ;  /* 0x0000000e000a7202 */ /* 0x002fca0000000f00 */
[----:B------:R-:W-:-:S04]  /*0c20*/  IMAD R12, R11, R10, R16 ;  /* 0x0000000a0b0c7224 */ /* 0x000fc800078e0210 */
[----:B0-----:R-:W-:-:S04]  /*0c30*/  IMAD R12, R12, R15, R0 ;  /* 0x0000000f0c0c7224 */ /* 0x001fc800078e0200 */
[C---:B--2---:R-:W-:Y:S01]  /*0c40*/  IMAD.WIDE.U32 R28, R12.reuse, 0x4, R8 ;  /* 0x000000040c1c7825 */ /* 0x044fe200078e0008 */
[----:B------:R-:W-:-:S05]  /*0c50*/  IADD3 R12, PT, PT, R12, R15, RZ ;  /* 0x0000000f0c0c7210 */ /* 0x000fca0007ffe0ff */
[----:B------:R-:W2:Y:S01]  /*0c60*/  LDG.E.CONSTANT R28, desc[UR8][R28.64] ;  /* 0x000000081c1c7981 */ /* 0x000ea2000c1e9900 */
[C---:B------:R-:W-:Y:S01]  /*0c70*/  IMAD.WIDE.U32 R30, R12.reuse, 0x4, R8 ;  /* 0x000000040c1e7825 */ /* 0x040fe200078e0008 */
[----:B------:R-:W-:-:S04]  /*0c80*/  IADD3 R12, PT, PT, R12, R15, RZ ;  /* 0x0000000f0c0c7210 */ /* 0x000fc80007ffe0ff */
[C---:B------:R-:W-:Y:S01]  /*0c90*/  IADD3 R17, PT, PT, R12.reuse, R15, RZ ;  /* 0x0000000f0c117210 */ /* 0x040fe20007ffe0ff */
[----:B------:R-:W3:Y:S01]  /*0ca0*/  LDG.E.CONSTANT R30, desc[UR8][R30.64] ;  /* 0x000000081e1e7981 */ /* 0x000ee2000c1e9900 */
[----:B------:R-:W-:-:S04]  /*0cb0*/  IMAD.WIDE.U32 R22, R12, 0x4, R8 ;  /* 0x000000040c167825 */ /* 0x000fc800078e0008 */
[C---:B------:R-:W-:Y:S02]  /*0cc0*/  IMAD.WIDE.U32 R12, R17.reuse, 0x4, R8 ;  /* 0x00000004110c7825 */ /* 0x040fe400078e0008 */
[----:B------:R-:W4:Y:S01]  /*0cd0*/  LDG.E.CONSTANT R22, desc[UR8][R22.64] ;  /* 0x0000000816167981 */ /* 0x000f22000c1e9900 */
[----:B------:R-:W-:-:S03]  /*0ce0*/  IADD3 R17, PT, PT, R17, R15, RZ ;  /* 0x0000000f11117210 */ /* 0x000fc60007ffe0ff */
[----:B------:R0:W5:Y:S02]  /*0cf0*/  LDG.E.CONSTANT R32, desc[UR8][R12.64] ;  /* 0x000000080c207981 */ /* 0x000164000c1e9900 */
[----:B------:R-:W-:-:S04]  /*0d00*/  IMAD.WIDE.U32 R24, R17, 0x4, R8 ;  /* 0x0000000411187825 */ /* 0x000fc800078e0008 */
[----:B------:R-:W-:Y:S02]  /*0d10*/  IMAD.IADD R17, R17, 0x1, R15 ;  /* 0x0000000111117824 */ /* 0x000fe400078e020f */
[----:B------:R1:W5:Y:S02]  /*0d20*/  LDG.E.CONSTANT R24, desc[UR8][R24.64] ;  /* 0x0000000818187981 */ /* 0x000364000c1e9900 */
[C---:B------:R-:W-:Y:S01]  /*0d30*/  IMAD.WIDE.U32 R20, R17.reuse, 0x4, R8 ;  /* 0x0000000411147825 */ /* 0x040fe200078e0008 */
[----:B------:R-:W-:-:S05]  /*0d40*/  IADD3 R17, PT, PT, R17, R15, RZ ;  /* 0x0000000f11117210 */ /* 0x000fca0007ffe0ff */
[----:B------:R-:W5:Y:S01]  /*0d50*/  LDG.E.CONSTANT R20, desc[UR8][R20.64] ;  /* 0x0000000814147981 */ /* 0x000f62000c1e9900 */
[----:B------:R-:W-:-:S06]  /*0d60*/  IMAD.WIDE.U32 R18, R17, 0x4, R8 ;  /* 0x0000000411127825 */ /* 0x000fcc00078e0008 */
[----:B------:R-:W5:Y:S01]  /*0d70*/  LDG.E.CONSTANT R18, desc[UR8][R18.64] ;  /* 0x0000000812127981 */ /* 0x000f62000c1e9900 */
[----:B------:R-:W-:-:S05]  /*0d80*/  IADD3 R17, PT, PT, R17, R15, RZ ;  /* 0x0000000f11117210 */ /* 0x000fca0007ffe0ff */
[----:B0-----:R-:W-:-:S06]  /*0d90*/  IMAD.WIDE.U32 R12, R17, 0x4, R8 ;  /* 0x00000004110c7825 */ /* 0x001fcc00078e0008 */
[----:B------:R0:W5:Y:S01]  /*0da0*/  LDG.E.CONSTANT R12, desc[UR8][R12.64] ;  /* 0x000000080c0c7981 */ /* 0x000162000c1e9900 */
[----:B------:R-:W-:Y:S02]  /*0db0*/  IADD3 R16, PT, PT, R16, 0x8, RZ ;  /* 0x0000000810107810 */ /* 0x000fe40007ffe0ff */
[----:B--2---:R-:W-:Y:S02]  /*0dc0*/  FSETP.NE.AND P2, PT, R28, -INF , PT ;  /* 0xff8000001c00780b */ /* 0x004fe40003f45000 */
[----:B---3--:R-:W-:-:S11]  /*0dd0*/  FSETP.NE.AND P3, PT, R30, -INF , PT ;  /* 0xff8000001e00780b */ /* 0x008fd60003f65000 */
[----:B------:R-:W-:Y:S01]  /*0de0*/  @P2 MOV R34, 0x3bbb989d ;  /* 0x3bbb989d00222802 */ /* 0x000fe20000000f00 */
[--C-:B------:R-:W-:Y:S01]  /*0df0*/  @P2 FADD R23, R28, -R3.reuse ;  /* 0x800000031c172221 */ /* 0x100fe20000000000 */
[----:B----4-:R-:W-:Y:S02]  /*0e00*/  FSETP.NE.AND P4, PT, R22, -INF , PT ;  /* 0xff8000001600780b */ /* 0x010fe40003f85000 */
[----:B------:R-:W-:Y:S01]  /*0e10*/  @P2 MOV R28, 0x437c0000 ;  /* 0x437c0000001c2802 */ /* 0x000fe20000000f00 */
[----:B------:R-:W-:Y:S01]  /*0e20*/  @P2 FFMA.SAT R17, R23, R34, 0.5 ;  /* 0x3f00000017112423 */ /* 0x000fe20000002022 */
[----:B-----5:R-:W-:Y:S01]  /*0e30*/  FSETP.NE.AND P5, PT, R32, -INF , PT ;  /* 0xff8000002000780b */ /* 0x020fe20003fa5000 */
[----:B-1----:R-:W-:Y:S01]  /*0e40*/  @P3 FADD R25, R30, -R3 ;  /* 0x800000031e193221 */ /* 0x002fe20000000000 */
[----:B------:R-:W-:Y:S01]  /*0e50*/  @P3 MOV R34, 0x3bbb989d ;  /* 0x3bbb989d00223802 */ /* 0x000fe20000000f00 */
[----:B------:R-:W-:Y:S01]  /*0e60*/  @P2 FFMA.RM R17, R17, R28, 12582913 ;  /* 0x4b40000111112423 */ /* 0x000fe2000000401c */
[----:B------:R-:W-:-:S03]  /*0e70*/  @P3 MOV R30, 0x437c0000 ;  /* 0x437c0000001e3802 */ /* 0x000fc60000000f00 */
[----:B0-----:R-:W-:Y:S01]  /*0e80*/  @P3 FFMA.SAT R13, R25, R34, 0.5 ;  /* 0x3f000000190d3423 */ /* 0x001fe20000002022 */
[----:B------:R-:W-:Y:S01]  /*0e90*/  @P2 FADD R28, R17, -12583039 ;  /* 0xcb40007f111c2421 */ /* 0x000fe20000000000 */
[----:B------:R-:W-:Y:S01]  /*0ea0*/  @P4 MOV R19, 0x3bbb989d ;  /* 0x3bbb989d00134802 */ /* 0x000fe20000000f00 */
[--C-:B------:R-:W-:Y:S01]  /*0eb0*/  @P4 FADD R22, R22, -R3.reuse ;  /* 0x8000000316164221 */ /* 0x100fe20000000000 */
[----:B------:R-:W-:Y:S01]  /*0ec0*/  FSETP.NE.AND P6, PT, R24, -INF , PT ;  /* 0xff8000001800780b */ /* 0x000fe20003fc5000 */
[----:B------:R-:W-:Y:S01]  /*0ed0*/  @P3 FFMA.RM R13, R13, R30, 12582913 ;  /* 0x4b4000010d0d3423 */ /* 0x000fe2000000401e */
[C---:B------:R-:W-:Y:S01]  /*0ee0*/  @P2 FFMA R28, R23.reuse, 1.4426950216293334961, -R28 ;  /* 0x3fb8aa3b171c2823 */ /* 0x040fe2000000081c */
[----:B------:R-:W-:Y:S01]  /*0ef0*/  @P4 MOV R30, 0x437c0000 ;  /* 0x437c0000001e4802 */ /* 0x000fe20000000f00 */
[--C-:B------:R-:W-:Y:S01]  /*0f00*/  @P5 FADD R32, R32, -R3.reuse ;  /* 0x8000000320205221 */ /* 0x100fe20000000000 */
[----:B------:R-:W-:Y:S01]  /*0f10*/  @P5 MOV R21, 0x3bbb989d ;  /* 0x3bbb989d00155802 */ /* 0x000fe20000000f00 */
[----:B------:R-:W-:Y:S01]  /*0f20*/  @P4 FFMA.SAT R19, R22, R19, 0.5 ;  /* 0x3f00000016134423 */ /* 0x000fe20000002013 */
[----:B------:R-:W-:Y:S01]  /*0f30*/  @P2 FFMA R23, R23, 1.925963033500011079e-08, R28 ;  /* 0x32a5706017172823 */ /* 0x000fe2000000001c */
[----:B------:R-:W-:Y:S01]  /*0f40*/  @P5 MOV R34, 0x437c0000 ;  /* 0x437c000000225802 */ /* 0x000fe20000000f00 */
[----:B------:R-:W-:Y:S01]  /*0f50*/  @P3 FADD R28, R13, -12583039 ;  /* 0xcb40007f0d1c3421 */ /* 0x000fe20000000000 */
[----:B------:R-:W-:Y:S01]  /*0f60*/  @P5 FFMA.SAT R21, R32, R21, 0.5 ;  /* 0x3f00000020155423 */ /* 0x000fe20000002015 */
[----:B------:R-:W-:Y:S01]  /*0f70*/  @P4 FFMA.RM R19, R19, R30, 12582913 ;  /* 0x4b40000113134423 */ /* 0x000fe2000000401e */
[----:B------:R-:W-:Y:S01]  /*0f80*/  FSETP.NE.AND P0, PT, R20, -INF , PT ;  /* 0xff8000001400780b */ /* 0x000fe20003f05000 */
[----:B------:R-:W-:Y:S01]  /*0f90*/  @P3 FFMA R28, R25, 1.4426950216293334961, -R28 ;  /* 0x3fb8aa3b191c3823 */ /* 0x000fe2000000081c */
[----:B------:R-:W-:Y:S01]  /*0fa0*/  @P5 FFMA.RM R21, R21, R34, 12582913 ;  /* 0x4b40000115155423 */ /* 0x000fe20000004022 */
[----:B------:R-:W-:Y:S01]  /*0fb0*/  @P6 MOV R31, 0x3bbb989d ;  /* 0x3bbb989d001f6802 */ /* 0x000fe20000000f00 */
[----:B------:R-:W-:Y:S01]  /*0fc0*/  @P4 FADD R27, R19, -12583039 ;  /* 0xcb40007f131b4421 */ /* 0x000fe20000000000 */
[----:B------:R-:W-:Y:S01]  /*0fd0*/  @P6 FADD R24, R24, -R3 ;  /* 0x8000000318186221 */ /* 0x000fe20000000000 */
[----:B------:R-:W-:Y:S01]  /*0fe0*/  @P3 FFMA R25, R25, 1.925963033500011079e-08, R28 ;  /* 0x32a5706019193823 */ /* 0x000fe2000000001c */
[----:B------:R-:W-:Y:S01]  /*0ff0*/  @P5 FADD R29, R21, -12583039 ;  /* 0xcb40007f151d5421 */ /* 0x000fe20000000000 */
[----:B------:R-:W-:Y:S01]  /*1000*/  @P4 FFMA R27, R22, 1.4426950216293334961, -R27 ;  /* 0x3fb8aa3b161b4823 */ /* 0x000fe2000000081b */
[----:B------:R-:W-:Y:S01]  /*1010*/  @P6 MOV R33, 0x437c0000 ;  /* 0x437c000000216802 */ /* 0x000fe20000000f00 */
[----:B------:R-:W-:Y:S01]  /*1020*/  @P6 FFMA.SAT R28, R24, R31, 0.5 ;  /* 0x3f000000181c6423 */ /* 0x000fe2000000201f */
[----:B------:R-:W-:Y:S01]  /*1030*/  FSETP.NE.AND P1, PT, R18, -INF , PT ;  /* 0xff8000001200780b */ /* 0x000fe20003f25000 */
[----:B------:R-:W-:Y:S01]  /*1040*/  @P5 FFMA R29, R32, 1.4426950216293334961, -R29 ;  /* 0x3fb8aa3b201d5823 */ /* 0x000fe2000000081d */
[----:B------:R-:W-:Y:S01]  /*1050*/  @P4 FFMA R27, R22, 1.925963033500011079e-08, R27 ;  /* 0x32a57060161b4823 */ /* 0x000fe2000000001b */
[----:B------:R-:W-:Y:S01]  /*1060*/  @P6 FFMA.RM R22, R28, R33, 12582913 ;  /* 0x4b4000011c166423 */ /* 0x000fe20000004021 */
[----:B------:R-:W-:Y:S01]  /*1070*/  @P0 MOV R31, 0x3bbb989d ;  /* 0x3bbb989d001f0802 */ /* 0x000fe20000000f00 */
[----:B------:R-:W0:Y:S01]  /*1080*/  @P2 MUFU.EX2 R23, R23 ;  /* 0x0000001700172308 */ /* 0x000e220000000800 */
[----:B------:R-:W-:Y:S01]  /*1090*/  @P5 FFMA R32, R32, 1.925963033500011079e-08, R29 ;  /* 0x32a5706020205823 */ /* 0x000fe2000000001d */
[----:B------:R-:W-:Y:S01]  /*10a0*/  @P0 FADD R28, R20, -R3 ;  /* 0x80000003141c0221 */ /* 0x000fe20000000000 */
[----:B------:R-:W-:Y:S01]  /*10b0*/  @P6 FADD R29, R22, -12583039 ;  /* 0xcb40007f161d6421 */ /* 0x000fe20000000000 */
[----:B------:R-:W-:-:S02]  /*10c0*/  @P0 MOV R33, 0x437c0000 ;  /* 0x437c000000210802 */ /* 0x000fc40000000f00 */
[----:B------:R-:W-:Y:S01]  /*10d0*/  @P0 FFMA.SAT R20, R28, R31, 0.5 ;  /* 0x3f0000001c140423 */ /* 0x000fe2000000201f */
[----:B------:R-:W-:Y:S01]  /*10e0*/  @P6 FFMA R29, R24, 1.4426950216293334961, -R29 ;  /* 0x3fb8aa3b181d6823 */ /* 0x000fe2000000081d */
[----:B------:R-:W-:Y:S01]  /*10f0*/  @P1 MOV R35, 0x3bbb989d ;  /* 0x3bbb989d00231802 */ /* 0x000fe20000000f00 */
[----:B------:R-:W-:Y:S01]  /*1100*/  @P1 FADD R18, R18, -R3 ;  /* 0x8000000312121221 */ /* 0x000fe20000000000 */
[----:B------:R-:W-:Y:S01]  /*1110*/  @P0 FFMA.RM R20, R20, R33, 12582913 ;  /* 0x4b40000114140423 */ /* 0x000fe20000004021 */
[----:B------:R-:W-:Y:S01]  /*1120*/  @P6 FFMA R31, R24, 1.925963033500011079e-08, R29 ;  /* 0x32a57060181f6823 */ /* 0x000fe2000000001d */
[----:B------:R-:W-:Y:S01]  /*1130*/  @P2 SHF.L.U32 R33, R17, 0x17, RZ ;  /* 0x0000001711212819 */ /* 0x000fe200000006ff */
[----:B------:R-:W1:Y:S01]  /*1140*/  @P3 MUFU.EX2 R25, R25 ;  /* 0x0000001900193308 */ /* 0x000e620000000800 */
[----:B------:R-:W-:Y:S02]  /*1150*/  @P1 IMAD.MOV.U32 R24, RZ, RZ, 0x437c0000 ;  /* 0x437c0000ff181424 */ /* 0x000fe400078e00ff */
[----:B------:R-:W-:Y:S01]  /*1160*/  @P1 FFMA.SAT R17, R18, R35, 0.5 ;  /* 0x3f00000012111423 */ /* 0x000fe20000002023 */
[----:B------:R-:W-:Y:S01]  /*1170*/  @P0 FADD R35, R20, -12583039 ;  /* 0xcb40007f14230421 */ /* 0x000fe20000000000 */
[----:B0-----:R-:W-:Y:S01]  /*1180*/  @P2 FFMA R4, R33, R23, R4 ;  /* 0x0000001721042223 */ /* 0x001fe20000000004 */
[----:B------:R-:W-:Y:S01]  /*1190*/  @P3 SHF.L.U32 R13, R13, 0x17, RZ ;  /* 0x000000170d0d3819 */ /* 0x000fe200000006ff */
[----:B------:R-:W-:Y:S01]  /*11a0*/  @P1 FFMA.RM R17, R17, R24, 12582913 ;  /* 0x4b40000111111423 */ /* 0x000fe20000004018 */
[C---:B------:R-:W-:Y:S01]  /*11b0*/  @P0 FFMA R35, R28.reuse, 1.4426950216293334961, -R35 ;  /* 0x3fb8aa3b1c230823 */ /* 0x040fe20000000823 */
[----:B------:R-:W0:Y:S01]  /*11c0*/  @P4 MUFU.EX2 R27, R27 ;  /* 0x0000001b001b4308 */ /* 0x000e220000000800 */
[----:B------:R-:W-:Y:S01]  /*11d0*/  @P4 SHF.L.U32 R19, R19, 0x17, RZ ;  /* 0x0000001713134819 */ /* 0x000fe200000006ff */
[----:B------:R-:W-:Y:S01]  /*11e0*/  @P1 FADD R23, R17, -12583039 ;  /* 0xcb40007f11171421 */ /* 0x000fe20000000000 */
[----:B------:R-:W-:Y:S01]  /*11f0*/  @P0 FFMA R35, R28, 1.925963033500011079e-08, R35 ;  /* 0x32a570601c230823 */ /* 0x000fe20000000023 */
[----:B------:R-:W-:-:S02]  /*1200*/  @P5 SHF.L.U32 R21, R21, 0x17, RZ ;  /* 0x0000001715155819 */ /* 0x000fc400000006ff */
[----:B------:R-:W-:Y:S01]  /*1210*/  @P1 FFMA R23, R18, 1.4426950216293334961, -R23 ;  /* 0x3fb8aa3b12171823 */ /* 0x000fe20000000817 */
[----:B------:R-:W-:Y:S01]  /*1220*/  FSETP.NE.AND P2, PT, R12, -INF , PT ;  /* 0xff8000000c00780b */ /* 0x000fe20003f45000 */
[----:B------:R-:W2:Y:S01]  /*1230*/  @P5 MUFU.EX2 R29, R32 ;  /* 0x00000020001d5308 */ /* 0x000ea20000000800 */
[----:B-1----:R-:W-:Y:S01]  /*1240*/  @P3 FFMA R4, R13, R25, R4 ;  /* 0x000000190d043223 */ /* 0x002fe20000000004 */
[----:B------:R-:W-:Y:S01]  /*1250*/  @P1 FFMA R23, R18, 1.925963033500011079e-08, R23 ;  /* 0x32a5706012171823 */ /* 0x000fe20000000017 */
[----:B------:R-:W-:Y:S02]  /*1260*/  @P6 SHF.L.U32 R13, R22, 0x17, RZ ;  /* 0x00000017160d6819 */ /* 0x000fe400000006ff */
[----:B------:R-:W-:Y:S02]  /*1270*/  @P1 SHF.L.U32 R17, R17, 0x17, RZ ;  /* 0x0000001711111819 */ /* 0x000fe400000006ff */
[----:B------:R-:W-:Y:S01]  /*1280*/  ISETP.NE.AND P3, PT, R16, R7, PT ;  /* 0x000000071000720c */ /* 0x000fe20003f65270 */
[----:B------:R-:W1:Y:S01]  /*1290*/  @P6 MUFU.EX2 R31, R31 ;  /* 0x0000001f001f6308 */ /* 0x000e620000000800 */
[----:B0-----:R-:W-:-:S07]  /*12a0*/  @P4 FFMA R4, R19, R27, R4 ;  /* 0x0000001b13044223 */ /* 0x001fce0000000004 */
[----:B------:R-:W0:Y:S01]  /*12b0*/  @P0 MUFU.EX2 R35, R35 ;  /* 0x0000002300230308 */ /* 0x000e220000000800 */
[----:B--2---:R-:W-:-:S07]  /*12c0*/  @P5 FFMA R4, R21, R29, R4 ;  /* 0x0000001d15045223 */ /* 0x004fce0000000004 */
[----:B------:R-:W2:Y:S01]  /*12d0*/  @P1 MUFU.EX2 R23, R23 ;  /* 0x0000001700171308 */ /* 0x000ea20000000800 */
[----:B-1----:R-:W-:Y:S01]  /*12e0*/  @P6 FFMA R4, R13, R31, R4 ;  /* 0x0000001f0d046223 */ /* 0x002fe20000000004 */
[----:B------:R-:W-:-:S05]  /*12f0*/  @P0 SHF.L.U32 R13, R20, 0x17, RZ ;  /* 0x00000017140d0819 */ /* 0x000fca00000006ff */
[----:B0-----:R-:W-:-:S04]  /*1300*/  @P0 FFMA R4, R13, R35, R4 ;  /* 0x000000230d040223 */ /* 0x001fc80000000004 */
[----:B--2---:R-:W-:Y:S01]  /*1310*/  @P1 FFMA R4, R17, R23, R4 ;  /* 0x0000001711041223 */ /* 0x004fe20000000004 */
[----:B------:R-:W-:Y:S06]  /*1320*/  @!P2 BRA `(.L_x_8) ;  /* 0x00000000002ca947 */ /* 0x000fec0003800000 */
[----:B------:R-:W-:Y:S01]  /*1330*/  HFMA2 R18, -RZ, RZ, 3.7421875, 0 ;  /* 0x437c0000ff127431 */ /* 0x000fe200000001ff */
[----:B------:R-:W-:Y:S01]  /*1340*/  MOV R13, 0x3bbb989d ;  /* 0x3bbb989d000d7802 */ /* 0x000fe20000000f00 */
[----:B------:R-:W-:-:S04]  /*1350*/  FADD R12, R12, -R3 ;  /* 0x800000030c0c7221 */ /* 0x000fc80000000000 */
[----:B------:R-:W-:-:S04]  /*1360*/  FFMA.SAT R13, R12, R13, 0.5 ;  /* 0x3f0000000c0d7423 */ /* 0x000fc8000000200d */
[----:B------:R-:W-:-:S04]  /*1370*/  FFMA.RM R13, R13, R18, 12582913 ;  /* 0x4b4000010d0d7423 */ /* 0x000fc80000004012 */
[C---:B------:R-:W-:Y:S01]  /*1380*/  FADD R17, R13.reuse, -12583039 ;  /* 0xcb40007f0d117421 */ /* 0x040fe20000000000 */
[----:B------:R-:W-:-:S03]  /*1390*/  SHF.L.U32 R13, R13, 0x17, RZ ;  /* 0x000000170d0d7819 */ /* 0x000fc600000006ff */
[----:B------:R-:W-:-:S04]  /*13a0*/  FFMA R17, R12, 1.4426950216293334961, -R17 ;  /* 0x3fb8aa3b0c117823 */ /* 0x000fc80000000811 */
[----:B------:R-:W-:-:S06]  /*13b0*/  FFMA R17, R12, 1.925963033500011079e-08, R17 ;  /* 0x32a570600c117823 */ /* 0x000fcc0000000011 */
[----:B------:R-:W0:Y:S02]  /*13c0*/  MUFU.EX2 R17, R17 ;  /* 0x0000001100117308 */ /* 0x000e240000000800 */
[----:B0-----:R-:W-:-:S07]  /*13d0*/  FFMA R4, R13, R17, R4 ;  /* 0x000000110d047223 */ /* 0x001fce0000000004 */
.L_x_8:
[----:B------:R-:W-:Y:S05]  /*13e0*/  @P3 BRA `(.L_x_9) ;  /* 0xfffffff800083947 */ /* 0x000fea000383ffff */
.L_x_7:
[----:B------:R-:W-:-:S13]  /*13f0*/  ISETP.NE.AND P0, PT, R26, RZ, PT ;  /* 0x000000ff1a00720c */ /* 0x000fda0003f05270 */
[----:B------:R-:W-:Y:S05]  /*1400*/  @!P0 BRA `(.L_x_6) ;  /* 0x0000000400f88947 */ /* 0x000fea0003800000 */
[----:B------:R-:W-:Y:S02]  /*1410*/  ISETP.GE.U32.AND P0, PT, R26, 0x4, PT ;  /* 0x000000041a00780c */ /* 0x000fe40003f06070 */
[----:B------:R-:W-:-:S11]  /*1420*/  LOP3.LUT R20, R10, 0x3, RZ, 0xc0, !PT ;  /* 0x000000030a147812 */ /* 0x000fd600078ec0ff */
[----:B------:R-:W-:Y:S05]  /*1430*/  @!P0 BRA `(.L_x_10) ;  /* 0x0000000400008947 */ /* 0x000fea0003800000 */
[----:B------:R-:W0:Y:S01]  /*1440*/  LDC.64 R8, c[0x0][0x390] ;  /* 0x0000e400ff087b82 */ /* 0x000e220000000a00 */
[----:B------:R-:W-:-:S04]  /*1450*/  IMAD R12, R11, R10, R7 ;  /* 0x0000000a0b0c7224 */ /* 0x000fc800078e0207 */
[----:B------:R-:W-:-:S04]  /*1460*/  IMAD R14, R12, R15, R0 ;  /* 0x0000000f0c0e7224 */ /* 0x000fc800078e0200 */
[C---:B0-----:R-:W-:Y:S01]  /*1470*/  IMAD.WIDE.U32 R12, R14.reuse, 0x4, R8 ;  /* 0x000000040e0c7825 */ /* 0x041fe200078e0008 */
[----:B------:R-:W-:-:S05]  /*1480*/  IADD3 R14, PT, PT, R14, R15, RZ ;  /* 0x0000000f0e0e7210 */ /* 0x000fca0007ffe0ff */
[----:B------:R-:W2:Y:S01]  /*1490*/  LDG.E.CONSTANT R12, desc[UR8][R12.64] ;  /* 0x000000080c0c7981 */ /* 0x000ea2000c1e9900 */
[C---:B------:R-:W-:Y:S01]  /*14a0*/  IMAD.WIDE.U32 R16, R14.reuse, 0x4, R8 ;  /* 0x000000040e107825 */ /* 0x040fe200078e0008 */
[----:B------:R-:W-:-:S05]  /*14b0*/  IADD3 R14, PT, PT, R14, R15, RZ ;  /* 0x0000000f0e0e7210 */ /* 0x000fca0007ffe0ff */
[----:B------:R-:W3:Y:S01]  /*14c0*/  LDG.E.CONSTANT R16, desc[UR8][R16.64] ;  /* 0x0000000810107981 */ /* 0x000ee2000c1e9900 */
[----:B------:R-:W-:-:S06]  /*14d0*/  IMAD.WIDE.U32 R18, R14, 0x4, R8 ;  /* 0x000000040e127825 */ /* 0x000fcc00078e0008 */
[----:B------:R-:W4:Y:S01]  /*14e0*/  LDG.E.CONSTANT R18, desc[UR8][R18.64] ;  /* 0x0000000812127981 */ /* 0x000f22000c1e9900 */
[----:B------:R-:W-:-:S05]  /*14f0*/  IADD3 R21, PT, PT, R14, R15, RZ ;  /* 0x0000000f0e157210 */ /* 0x000fca0007ffe0ff */
[----:B------:R-:W-:-:S06]  /*1500*/  IMAD.WIDE.U32 R8, R21, 0x4, R8 ;  /* 0x0000000415087825 */ /* 0x000fcc00078e0008 */
[----:B------:R0:W5:Y:S01]  /*1510*/  LDG.E.CONSTANT R8, desc[UR8][R8.64] ;  /* 0x0000000808087981 */ /* 0x000162000c1e9900 */
[----:B--2---:R-:W-:Y:S02]  /*1520*/  FSETP.NE.AND P0, PT, R12, -INF , PT ;  /* 0xff8000000c00780b */ /* 0x004fe40003f05000 */
[----:B---3--:R-:W-:-:S11]  /*1530*/  FSETP.NE.AND P1, PT, R16, -INF , PT ;  /* 0xff8000001000780b */ /* 0x008fd60003f25000 */
[----:B------:R-:W-:Y:S01]  /*1540*/  @P0 MOV R13, 0x3bbb989d ;  /* 0x3bbb989d000d0802 */ /* 0x000fe20000000f00 */
[--C-:B------:R-:W-:Y:S01]  /*1550*/  @P0 FADD R12, R12, -R3.reuse ;  /* 0x800000030c0c0221 */ /* 0x100fe20000000000 */
[----:B----4-:R-:W-:Y:S02]  /*1560*/  FSETP.NE.AND P2, PT, R18, -INF , PT ;  /* 0xff8000001200780b */ /* 0x010fe40003f45000 */
[----:B------:R-:W-:Y:S01]  /*1570*/  @P0 MOV R22, 0x437c0000 ;  /* 0x437c000000160802 */ /* 0x000fe20000000f00 */
[----:B------:R-:W-:Y:S01]  /*1580*/  @P0 FFMA.SAT R13, R12, R13, 0.5 ;  /* 0x3f0000000c0d0423 */ /* 0x000fe2000000200d */
[----:B------:R-:W-:Y:S01]  /*1590*/  @P1 MOV R17, 0x3bbb989d ;  /* 0x3bbb989d00111802 */ /* 0x000fe20000000f00 */
[----:B------:R-:W-:Y:S02]  /*15a0*/  @P1 FADD R14, R16, -R3 ;  /* 0x80000003100e1221 */ /* 0x000fe40000000000 */
[----:B------:R-:W-:Y:S01]  /*15b0*/  @P0 FFMA.RM R13, R13, R22, 12582913 ;  /* 0x4b4000010d0d0423 */ /* 0x000fe20000004016 */
[----:B------:R-:W-:-:S02]  /*15c0*/  @P1 IMAD.MOV.U32 R19, RZ, RZ, 0x437c0000 ;  /* 0x437c0000ff131424 */ /* 0x000fc400078e00ff */
[----:B------:R-:W-:Y:S01]  /*15d0*/  @P1 FFMA.SAT R16, R14, R17, 0.5 ;  /* 0x3f0000000e101423 */ /* 0x000fe20000002011 */
[C---:B0-----:R-:W-:Y:S01]  /*15e0*/  @P0 FADD R9, R13.reuse, -12583039 ;  /* 0xcb40007f0d090421 */ /* 0x041fe20000000000 */
[----:B------:R-:W-:Y:S01]  /*15f0*/  @P0 SHF.L.U32 R13, R13, 0x17, RZ ;  /* 0x000000170d0d0819 */ /* 0x000fe200000006ff */
[----:B------:R-:W-:Y:S01]  /*1600*/  @P2 FADD R18, R18, -R3 ;  /* 0x8000000312122221 */ /* 0x000fe20000000000 */
[----:B------:R-:W-:Y:S01]  /*1610*/  @P2 MOV R17, 0x3bbb989d ;  /* 0x3bbb989d00112802 */ /* 0x000fe20000000f00 */
[----:B------:R-:W-:Y:S01]  /*1620*/  @P0 FFMA R9, R12, 1.4426950216293334961, -R9 ;  /* 0x3fb8aa3b0c090823 */ /* 0x000fe20000000809 */
[----:B------:R-:W-:Y:S01]  /*1630*/  @P1 FFMA.RM R16, R16, R19, 12582913 ;  /* 0x4b40000110101423 */ /* 0x000fe20000004013 */
[----:B------:R-:W-:Y:S02]  /*1640*/  @P2 MOV R22, 0x437c0000 ;  /* 0x437c000000162802 */ /* 0x000fe40000000f00 */
[----:B------:R-:W-:Y:S01]  /*1650*/  @P2 FFMA.SAT R19, R18, R17, 0.5 ;  /* 0x3f00000012132423 */ /* 0x000fe20000002011 */
[----:B------:R-:W-:Y:S01]  /*1660*/  @P0 FFMA R9, R12, 1.925963033500011079e-08, R9 ;  /* 0x32a570600c090823 */ /* 0x000fe20000000009 */
[----:B------:R-:W-:-:S02]  /*1670*/  @P1 FADD R17, R16, -12583039 ;  /* 0xcb40007f10111421 */ /* 0x000fc40000000000 */
[----:B------:R-:W-:Y:S02]  /*1680*/  @P2 FFMA.RM R19, R19, R22, 12582913 ;  /* 0x4b40000113132423 */ /* 0x000fe40000004016 */
[C---:B------:R-:W-:Y:S01]  /*1690*/  @P1 FFMA R17, R14.reuse, 1.4426950216293334961, -R17 ;  /* 0x3fb8aa3b0e111823 */ /* 0x040fe20000000811 */
[----:B------:R-:W0:Y:S01]  /*16a0*/  @P0 MUFU.EX2 R9, R9 ;  /* 0x0000000900090308 */ /* 0x000e220000000800 */
[C---:B------:R-:W-:Y:S01]  /*16b0*/  @P2 FADD R21, R19.reuse, -12583039 ;  /* 0xcb40007f13152421 */ /* 0x040fe20000000000 */
[----:B------:R-:W-:Y:S01]  /*16c0*/  @P2 SHF.L.U32 R19, R19, 0x17, RZ ;  /* 0x0000001713132819 */ /* 0x000fe200000006ff */
[----:B------:R-:W-:Y:S02]  /*16d0*/  @P1 FFMA R17, R14, 1.925963033500011079e-08, R17 ;  /* 0x32a570600e111823 */ /* 0x000fe40000000011 */
[----:B------:R-:W-:-:S04]  /*16e0*/  @P2 FFMA R21, R18, 1.4426950216293334961, -R21 ;  /* 0x3fb8aa3b12152823 */ /* 0x000fc80000000815 */
[----:B------:R-:W-:Y:S01]  /*16f0*/  @P2 FFMA R21, R18, 1.925963033500011079e-08, R21 ;  /* 0x32a5706012152823 */ /* 0x000fe20000000015 */
[----:B------:R-:W1:Y:S01]  /*1700*/  @P1 MUFU.EX2 R17, R17 ;  /* 0x0000001100111308 */ /* 0x000e620000000800 */
[----:B0-----:R-:W-:-:S07]  /*1710*/  @P0 FFMA R4, R13, R9, R4 ;  /* 0x000000090d040223 */ /* 0x001fce0000000004 */
[----:B------:R-:W0:Y:S01]  /*1720*/  @P2 MUFU.EX2 R21, R21 ;  /* 0x0000001500152308 */ /* 0x000e220000000800 */
[----:B-----5:R-:W-:Y:S02]  /*1730*/  FSETP.NE.AND P0, PT, R8, -INF , PT ;  /* 0xff8000000800780b */ /* 0x020fe40003f05000 */
[----:B------:R-:W-:-:S05]  /*1740*/  @P1 SHF.L.U32 R13, R16, 0x17, RZ ;  /* 0x00000017100d1819 */ /* 0x000fca00000006ff */
[----:B-1----:R-:W-:-:S04]  /*1750*/  @P1 FFMA R4, R13, R17, R4 ;  /* 0x000000110d041223 */ /* 0x002fc80000000004 */
[----:B0-----:R-:W-:Y:S02]  /*1760*/  @P2 FFMA R4, R19, R21, R4 ;  /* 0x0000001513042223 */ /* 0x001fe40000000004 */
[----:B------:R-:W-:Y:S05]  /*1770*/  @!P0 BRA `(.L_x_11) ;  /* 0x00000000002c8947 */ /* 0x000fea0003800000 */
[----:B------:R-:W-:Y:S02]  /*1780*/  HFMA2 R9, -RZ, RZ, 0.96630859375, -0.0022525787353515625 ;  /* 0x3bbb989dff097431 */ /* 0x000fe400000001ff */
[----:B------:R-:W-:Y:S01]  /*1790*/  FADD R8, R8, -R3 ;  /* 0x8000000308087221 */ /* 0x000fe20000000000 */
[----:B------:R-:W-:-:S03]  /*17a0*/  MOV R12, 0x437c0000 ;  /* 0x437c0000000c7802 */ /* 0x000fc60000000f00 */
        /* <DEDUP_REMOVED lines=8> */
.L_x_11:
[----:B------:R-:W-:-:S07]  /*1830*/  IADD3 R7, PT, PT, R7, 0x4, RZ ;  /* 0x0000000407077810 */ /* 0x000fce0007ffe0ff */
.L_x_10:
[----:B------:R-:W-:-:S13]  /*1840*/  ISETP.NE.AND P0, PT, R20, RZ, PT ;  /* 0x000000ff1400720c */ /* 0x000fda0003f05270 */
[----:B------:R-:W-:Y:S05]  /*1850*/  @!P0 BRA `(.L_x_6) ;  /* 0x0000000000e48947 */ /* 0x000fea0003800000 */
[----:B------:R-:W-:-:S13]  /*1860*/  ISETP.NE.AND P0, PT, R20, 0x1, PT ;  /* 0x000000011400780c */ /* 0x000fda0003f05270 */
[----:B------:R-:W-:Y:S05]  /*1870*/  @!P0 BRA `(.L_x_12) ;  /* 0x0000000000888947 */ /* 0x000fea0003800000 */
[----:B------:R-:W0:Y:S01]  /*1880*/  LDC.64 R12, c[0x0][0x390] ;  /* 0x0000e400ff0c7b82 */ /* 0x000e220000000a00 */
[----:B------:R-:W-:-:S04]  /*1890*/  IMAD R8, R11, R10, R7 ;  /* 0x0000000a0b087224 */ /* 0x000fc800078e0207 */
[----:B------:R-:W-:-:S04]  /*18a0*/  IMAD R17, R8, R15, R0 ;  /* 0x0000000f08117224 */ /* 0x000fc800078e0200 */
[----:B0-----:R-:W-:-:S06]  /*18b0*/  IMAD.WIDE.U32 R8, R17, 0x4, R12 ;  /* 0x0000000411087825 */ /* 0x001fcc00078e000c */
[----:B------:R-:W2:Y:S01]  /*18c0*/  LDG.E.CONSTANT R8, desc[UR8][R8.64] ;  /* 0x0000000808087981 */ /* 0x000ea2000c1e9900 */
[----:B------:R-:W-:-:S05]  /*18d0*/  IADD3 R17, PT, PT, R17, R15, RZ ;  /* 0x0000000f11117210 */ /* 0x000fca0007ffe0ff */
[----:B------:R-:W-:-:S06]  /*18e0*/  IMAD.WIDE.U32 R12, R17, 0x4, R12 ;  /* 0x00000004110c7825 */ /* 0x000fcc00078e000c */
[----:B------:R-:W3:Y:S01]  /*18f0*/  LDG.E.CONSTANT R12, desc[UR8][R12.64] ;  /* 0x000000080c0c7981 */ /* 0x000ee2000c1e9900 */
[----:B--2---:R-:W-:Y:S02]  /*1900*/  FSETP.NE.AND P0, PT, R8, -INF , PT ;  /* 0xff8000000800780b */ /* 0x004fe40003f05000 */
[----:B---3--:R-:W-:-:S11]  /*1910*/  FSETP.NE.AND P1, PT, R12, -INF , PT ;  /* 0xff8000000c00780b */ /* 0x008fd60003f25000 */
[----:B------:R-:W-:Y:S01]  /*1920*/  @P0 FADD R14, R8, -R3 ;  /* 0x80000003080e0221 */ /* 0x000fe20000000000 */
[----:B------:R-:W-:Y:S02]  /*1930*/  @P0 MOV R17, 0x3bbb989d ;  /* 0x3bbb989d00110802 */ /* 0x000fe40000000f00 */
[----:B------:R-:W-:-:S03]  /*1940*/  @P0 MOV R19, 0x437c0000 ;  /* 0x437c000000130802 */ /* 0x000fc60000000f00 */
[----:B------:R-:W-:-:S04]  /*1950*/  @P0 FFMA.SAT R16, R14, R17, 0.5 ;  /* 0x3f0000000e100423 */ /* 0x000fc80000002011 */
[----:B------:R-:W-:-:S04]  /*1960*/  @P0 FFMA.RM R16, R16, R19, 12582913 ;  /* 0x4b40000110100423 */ /* 0x000fc80000004013 */
[C---:B------:R-:W-:Y:S01]  /*1970*/  @P0 FADD R17, R16.reuse, -12583039 ;  /* 0xcb40007f10110421 */ /* 0x040fe20000000000 */
[----:B------:R-:W-:-:S03]  /*1980*/  @P0 SHF.L.U32 R9, R16, 0x17, RZ ;  /* 0x0000001710090819 */ /* 0x000fc600000006ff */
[----:B------:R-:W-:-:S04]  /*1990*/  @P0 FFMA R17, R14, 1.4426950216293334961, -R17 ;  /* 0x3fb8aa3b0e110823 */ /* 0x000fc80000000811 */
[----:B------:R-:W-:-:S06]  /*19a0*/  @P0 FFMA R17, R14, 1.925963033500011079e-08, R17 ;  /* 0x32a570600e110823 */ /* 0x000fcc0000000011 */
[----:B------:R-:W0:Y:S02]  /*19b0*/  @P0 MUFU.EX2 R17, R17 ;  /* 0x0000001100110308 */ /* 0x000e240000000800 */
[----:B0-----:R-:W-:Y:S01]  /*19c0*/  @P0 FFMA R4, R9, R17, R4 ;  /* 0x0000001109040223 */ /* 0x001fe20000000004 */
[----:B------:R-:W-:Y:S06]  /*19d0*/  @!P1 BRA `(.L_x_13) ;  /* 0x00000000002c9947 */ /* 0x000fec0003800000 */
        /* <DEDUP_REMOVED lines=11> */
.L_x_13:
[----:B------:R-:W-:-:S07]  /*1a90*/  VIADD R7, R7, 0x2 ;  /* 0x0000000207077836 */ /* 0x000fce0000000000 */
.L_x_12:
[----:B------:R-:W-:-:S04]  /*1aa0*/  LOP3.LUT R8, R10, 0x1, RZ, 0xc0, !PT ;  /* 0x000000010a087812 */ /* 0x000fc800078ec0ff */
[----:B------:R-:W-:-:S13]  /*1ab0*/  ISETP.NE.U32.AND P0, PT, R8, 0x1, PT ;  /* 0x000000010800780c */ /* 0x000fda0003f05070 */
[----:B------:R-:W-:Y:S05]  /*1ac0*/  @P0 BRA `(.L_x_6) ;  /* 0x0000000000480947 */ /* 0x000fea0003800000 */
[----:B------:R-:W0:Y:S01]  /*1ad0*/  LDC.64 R8, c[0x0][0x390] ;  /* 0x0000e400ff087b82 */ /* 0x000e220000000a00 */
[----:B------:R-:W-:-:S04]  /*1ae0*/  IMAD R7, R11, R10, R7 ;  /* 0x0000000a0b077224 */ /* 0x000fc800078e0207 */
[----:B------:R-:W-:-:S04]  /*1af0*/  IMAD R7, R7, R15, R0 ;  /* 0x0000000f07077224 */ /* 0x000fc800078e0200 */
[----:B0-----:R-:W-:-:S06]  /*1b00*/  IMAD.WIDE.U32 R8, R7, 0x4, R8 ;  /* 0x0000000407087825 */ /* 0x001fcc00078e0008 */
[----:B------:R-:W2:Y:S02]  /*1b10*/  LDG.E.CONSTANT R8, desc[UR8][R8.64] ;  /* 0x0000000808087981 */ /* 0x000ea4000c1e9900 */
[----:B--2---:R-:W-:-:S13]  /*1b20*/  FSETP.NE.AND P0, PT, R8, -INF , PT ;  /* 0xff8000000800780b */ /* 0x004fda0003f05000 */
[----:B------:R-:W-:Y:S05]  /*1b30*/  @!P0 BRA `(.L_x_6) ;  /* 0x00000000002c8947 */ /* 0x000fea0003800000 */
[----:B------:R-:W-:Y:S02]  /*1b40*/  HFMA2 R12, -RZ, RZ, 0.96630859375, -0.0022525787353515625 ;  /* 0x3bbb989dff0c7431 */ /* 0x000fe400000001ff */
[----:B------:R-:W-:Y:S01]  /*1b50*/  FADD R7, R8, -R3 ;  /* 0x8000000308077221 */ /* 0x000fe20000000000 */
[----:B------:R-:W-:-:S03]  /*1b60*/  MOV R9, 0x437c0000 ;  /* 0x437c000000097802 */ /* 0x000fc60000000f00 */
[----:B------:R-:W-:-:S04]  /*1b70*/  FFMA.SAT R8, R7, R12, 0.5 ;  /* 0x3f00000007087423 */ /* 0x000fc8000000200c */
[----:B------:R-:W-:-:S04]  /*1b80*/  FFMA.RM R8, R8, R9, 12582913 ;  /* 0x4b40000108087423 */ /* 0x000fc80000004009 */
[----:B------:R-:W-:-:S04]  /*1b90*/  FADD R12, R8, -12583039 ;  /* 0xcb40007f080c7421 */ /* 0x000fc80000000000 */
[----:B------:R-:W-:-:S04]  /*1ba0*/  FFMA R12, R7, 1.4426950216293334961, -R12 ;  /* 0x3fb8aa3b070c7823 */ /* 0x000fc8000000080c */
[----:B------:R-:W-:Y:S01]  /*1bb0*/  FFMA R12, R7, 1.925963033500011079e-08, R12 ;  /* 0x32a57060070c7823 */ /* 0x000fe2000000000c */
[----:B------:R-:W-:-:S05]  /*1bc0*/  SHF.L.U32 R7, R8, 0x17, RZ ;  /* 0x0000001708077819 */ /* 0x000fca00000006ff */
[----:B------:R-:W0:Y:S02]  /*1bd0*/  MUFU.EX2 R12, R12 ;  /* 0x0000000c000c7308 */ /* 0x000e240000000800 */
[----:B0-----:R-:W-:-:S07]  /*1be0*/  FFMA R4, R7, R12, R4 ;  /* 0x0000000c07047223 */ /* 0x001fce0000000004 */
.L_x_6:
[----:B------:R-:W0:Y:S01]  /*1bf0*/  LDCU UR4, c[0x0][0x3a4] ;  /* 0x00007480ff0477ac */ /* 0x000e220008000800 */
[----:B------:R-:W1:Y:S01]  /*1c00*/  LDC R7, c[0x0][0x39c] ;  /* 0x0000e700ff077b82 */ /* 0x000e620000000800 */
[----:B0-----:R-:W-:Y:S01]  /*1c10*/  ISETP.GE.U32.AND P0, PT, R2, UR4, PT ;  /* 0x0000000402007c0c */ /* 0x001fe2000bf06070 */
[----:B-1----:R-:W-:Y:S02]  /*1c20*/  IMAD R8, R5, R7, R6 ;  /* 0x0000000705087224 */ /* 0x002fe400078e0206 */
[----:B------:R-:W-:Y:S02]  /*1c30*/  IMAD R5, R15, UR4, RZ ;  /* 0x000000040f057c24 */ /* 0x000fe4000f8e02ff */
[----:B------:R-:W-:Y:S02]  /*1c40*/  IMAD R7, R0, UR4, RZ ;  /* 0x0000000400077c24 */ /* 0x000fe4000f8e02ff */
[----:B------:R-:W-:-:S06]  /*1c50*/  IMAD R6, R8, R5, RZ ;  /* 0x0000000508067224 */ /* 0x000fcc00078e02ff */
[----:B------:R-:W-:Y:S05]  /*1c60*/  @P0 EXIT ;  /* 0x000000000000094d */ /* 0x000fea0003800000 */
[----:B------:R-:W-:Y:S01]  /*1c70*/  ISETP.NE.AND P0, PT, R10, RZ, PT ;  /* 0x000000ff0a00720c */ /* 0x000fe20003f05270 */
[----:B------:R-:W0:Y:S01]  /*1c80*/  LDCU UR6, c[0x0][0x360] ;  /* 0x00006c00ff0677ac */ /* 0x000e220008000800 */
[----:B------:R-:W-:Y:S01]  /*1c90*/  IADD3 R9, P1, PT, R6, R7, RZ ;  /* 0x0000000706097210 */ /* 0x000fe20007f3e0ff */
[----:B------:R-:W-:-:S03]  /*1ca0*/  IMAD R8, R8, R10, RZ ;  /* 0x0000000a08087224 */ /* 0x000fc600078e02ff */
[----:B------:R-:W-:-:S07]  /*1cb0*/  IADD3.X R6, PT, PT, RZ, RZ, RZ, P1, !PT ;  /* 0x000000ffff067210 */ /* 0x000fce0000ffe4ff */
[----:B------:R-:W-:Y:S05]  /*1cc0*/  @P0 BRA `(.L_x_14) ;  /* 0x0000000000280947 */ /* 0x000fea0003800000 */
[----:B------:R-:W1:Y:S02]  /*1cd0*/  LDCU.64 UR10, c[0x0][0x380] ;  /* 0x00007000ff0a77ac */ /* 0x000e640008000a00 */
.L_x_15:
[C---:B------:R-:W-:Y:S02]  /*1ce0*/  IADD3 R0, P0, PT, R2.reuse, R9, RZ ;  /* 0x0000000902007210 */ /* 0x040fe40007f1e0ff */
[----:B0-----:R-:W-:Y:S02]  /*1cf0*/  IADD3 R2, PT, PT, R2, UR6, RZ ;  /* 0x0000000602027c10 */ /* 0x001fe4000fffe0ff */
[----:B------:R-:W-:Y:S02]  /*1d00*/  IADD3.X R3, PT, PT, RZ, R6, RZ, P0, !PT ;  /* 0x00000006ff037210 */ /* 0x000fe400007fe4ff */
[----:B-1----:R-:W-:-:S04]  /*1d10*/  LEA R4, P0, R0, UR10, 0x2 ;  /* 0x0000000a00047c11 */ /* 0x002fc8000f8010ff */
[----:B------:R-:W-:Y:S02]  /*1d20*/  LEA.HI.X R5, R0, UR11, R3, 0x2, P0 ;  /* 0x0000000b00057c11 */ /* 0x000fe400080f1403 */
[----:B------:R-:W-:-:S03]  /*1d30*/  ISETP.GE.U32.AND P0, PT, R2, UR4, PT ;  /* 0x0000000402007c0c */ /* 0x000fc6000bf06070 */
[----:B------:R2:W-:Y:S10]  /*1d40*/  STG.E desc[UR8][R4.64], RZ ;  /* 0x000000ff04007986 */ /* 0x0005f4000c101908 */
[----:B--2---:R-:W-:Y:S05]  /*1d50*/  @!P0 BRA `(.L_x_15) ;  /* 0xfffffffc00e08947 */ /* 0x004fea000383ffff */
[----:B------:R-:W-:Y:S05]  /*1d60*/  EXIT ;  /* 0x000000000000794d */ /* 0x000fea0003800000 */
.L_x_14:
[C---:B------:R-:W-:Y:S01]  /*1d70*/  IADD3 R11, PT, PT, R8.reuse, 0x2, RZ ;  /* 0x00000002080b7810 */ /* 0x040fe20007ffe0ff */
[CC--:B------:R-:W-:Y:S01]  /*1d80*/  IMAD R17, R8.reuse, R15.reuse, R15 ;  /* 0x0000000f08117224 */ /* 0x0c0fe200078e020f */
[----:B------:R-:W-:Y:S02]  /*1d90*/  IADD3 R13, PT, PT, R8, 0x3, RZ ;  /* 0x00000003080d7810 */ /* 0x000fe40007ffe0ff */
[C---:B------:R-:W-:Y:S01]  /*1da0*/  LOP3.LUT R12, R10.reuse, 0xfffffffc, RZ, 0xc0, !PT ;  /* 0xfffffffc0a0c7812 */ /* 0x040fe200078ec0ff */
[----:B------:R-:W-:Y:S01]  /*1db0*/  IMAD R10, R10, UR5, RZ ;  /* 0x000000050a0a7c24 */ /* 0x000fe2000f8e02ff */
[----:B------:R-:W-:Y:S01]  /*1dc0*/  IADD3 R17, PT, PT, R17, R0, RZ ;  /* 0x0000000011117210 */ /* 0x000fe20007ffe0ff */
[-CC-:B------:R-:W-:Y:S02]  /*1dd0*/  IMAD R11, R11, R15.reuse, R0.reuse ;  /* 0x0000000f0b0b7224 */ /* 0x180fe400078e0200 */
[-CC-:B------:R-:W-:Y:S02]  /*1de0*/  IMAD R13, R13, R15.reuse, R0.reuse ;  /* 0x0000000f0d0d7224 */ /* 0x180fe400078e0200 */
[----:B------:R-:W-:Y:S01]  /*1df0*/  IMAD R15, R10, R15, R0 ;  /* 0x0000000f0a0f7224 */ /* 0x000fe200078e0200 */
[----:B------:R-:W-:-:S07]  /*1e00*/  IADD3 R10, PT, PT, -R12, RZ, RZ ;  /* 0x000000ff0c0a7210 */ /* 0x000fce0007ffe1ff */
.L_x_33:
[----:B------:R-:W1:Y:S01]  /*1e10*/  LDCU UR4, c[0x0][0x3a8] ;  /* 0x00007500ff0477ac */ /* 0x000e620008000800 */
[----:B------:R-:W-:Y:S01]  /*1e20*/  HFMA2 R12, -RZ, RZ, 0, 0 ;  /* 0x00000000ff0c7431 */ /* 0x000fe200000001ff */
[----:B------:R-:W-:Y:S02]  /*1e30*/  MOV R21, RZ ;  /* 0x000000ff00157202 */ /* 0x000fe40000000f00 */
[----:B-1----:R-:W-:-:S04]  /*1e40*/  MOV R14, UR4 ;  /* 0x00000004000e7c02 */ /* 0x002fc80008000f00 */
[----:B------:R-:W-:-:S13]  /*1e50*/  ISETP.GE.U32.AND P0, PT, R14, 0x4, PT ;  /* 0x000000040e00780c */ /* 0x000fda0003f06070 */
[----:B------:R-:W-:Y:S05]  /*1e60*/  @!P0 BRA `(.L_x_16) ;  /* 0x0000000800548947 */ /* 0x000fea0003800000 */
[----:B------:R-:W1:Y:S01]  /*1e70*/  LDCU UR4, c[0x0][0x3a4] ;  /* 0x00007480ff0477ac */ /* 0x000e620008000800 */
[----:B------:R-:W-:Y:S01]  /*1e80*/  MOV R12, RZ ;  /* 0x000000ff000c7202 */ /* 0x000fe20000000f00 */
[----:B------:R-:W-:Y:S01]  /*1e90*/  IMAD.MOV.U32 R21, RZ, RZ, R11 ;  /* 0x000000ffff157224 */ /* 0x000fe200078e000b */
[----:B------:R-:W-:Y:S02]  /*1ea0*/  MOV R14, R15 ;  /* 0x0000000f000e7202 */ /* 0x000fe40000000f00 */
[----:B------:R-:W-:Y:S02]  /*1eb0*/  MOV R16, R13 ;  /* 0x0000000d00107202 */ /* 0x000fe40000000f00 */
[----:B------:R-:W-:Y:S02]  /*1ec0*/  MOV R20, R17 ;  /* 0x0000001100147202 */ /* 0x000fe40000000f00 */
[----:B------:R-:W-:Y:S01]  /*1ed0*/  MOV R22, R10 ;  /* 0x0000000a00167202 */ /* 0x000fe20000000f00 */
[----:B-1----:R-:W-:-:S02]  /*1ee0*/  IMAD R23, R17, UR4, R2 ;  /* 0x0000000411177c24 */ /* 0x002fc4000f8e0202 */
[--C-:B------:R-:W-:Y:S02]  /*1ef0*/  IMAD R24, R11, UR4, R2.reuse ;  /* 0x000000040b187c24 */ /* 0x100fe4000f8e0202 */
[--C-:B------:R-:W-:Y:S02]  /*1f00*/  IMAD R25, R13, UR4, R2.reuse ;  /* 0x000000040d197c24 */ /* 0x100fe4000f8e0202 */
[----:B------:R-:W-:-:S07]  /*1f10*/  IMAD R26, R15, UR4, R2 ;  /* 0x000000040f1a7c24 */ /* 0x000fce000f8e0202 */
.L_x_25:
[----:B------:R-:W1:Y:S02]  /*1f20*/  LDC.64 R18, c[0x0][0x390] ;  /* 0x0000e400ff127b82 */ /* 0x000e640000000a00 */
[----:B-1----:R-:W-:-:S06]  /*1f30*/  IMAD.WIDE.U32 R18, R14, 0x4, R18 ;  /* 0x000000040e127825 */ /* 0x002fcc00078e0012 */
[----:B------:R-:W2:Y:S02]  /*1f40*/  LDG.E.CONSTANT R18, desc[UR8][R18.64] ;  /* 0x0000000812127981 */ /* 0x000ea4000c1e9900 */
[----:B--2---:R-:W-:-:S13]  /*1f50*/  FSETP.NE.AND P0, PT, R18, -INF , PT ;  /* 0xff8000001200780b */ /* 0x004fda0003f05000 */
[----:B------:R-:W-:Y:S05]  /*1f60*/  @!P0 BRA `(.L_x_17) ;  /* 0x0000000000648947 */ /* 0x000fea0003800000 */
[----:B------:R-:W-:Y:S02]  /*1f70*/  HFMA2 R19, -RZ, RZ, 0.96630859375, -0.0022525787353515625 ;  /* 0x3bbb989dff137431 */ /* 0x000fe400000001ff */
[----:B------:R-:W-:Y:S01]  /*1f80*/  FADD R18, R18, -R3 ;  /* 0x8000000312127221 */ /* 0x000fe20000000000 */
[----:B------:R-:W-:Y:S01]  /*1f90*/  MOV R28, 0x437c0000 ;  /* 0x437c0000001c7802 */ /* 0x000fe20000000f00 */
[----:B------:R-:W1:Y:S02]  /*1fa0*/  MUFU.RCP R29, R4 ;  /* 0x00000004001d7308 */ /* 0x000e640000001000 */
[----:B------:R-:W-:-:S04]  /*1fb0*/  FFMA.SAT R19, R18, R19, 0.5 ;  /* 0x3f00000012137423 */ /* 0x000fc80000002013 */
[----:B------:R-:W-:-:S04]  /*1fc0*/  FFMA.RM R19, R19, R28, 12582913 ;  /* 0x4b40000113137423 */ /* 0x000fc8000000401c */
[----:B------:R-:W-:Y:S01]  /*1fd0*/  FADD R27, R19, -12583039 ;  /* 0xcb40007f131b7421 */ /* 0x000fe20000000000 */
[----:B-1----:R-:W-:-:S03]  /*1fe0*/  FFMA R28, R29, -R4, 1 ;  /* 0x3f8000001d1c7423 */ /* 0x002fc60000000804 */
[----:B------:R-:W-:Y:S01]  /*1ff0*/  FFMA R27, R18, 1.4426950216293334961, -R27 ;  /* 0x3fb8aa3b121b7823 */ /* 0x000fe2000000081b */
[----:B------:R-:W-:-:S03]  /*2000*/  FFMA R29, R29, R28, R29 ;  /* 0x0000001c1d1d7223 */ /* 0x000fc6000000001d */
[----:B------:R-:W-:Y:S01]  /*2010*/  FFMA R27, R18, 1.925963033500011079e-08, R27 ;  /* 0x32a57060121b7823 */ /* 0x000fe2000000001b */
[----:B------:R-:W-:-:S05]  /*2020*/  SHF.L.U32 R18, R19, 0x17, RZ ;  /* 0x0000001713127819 */ /* 0x000fca00000006ff */
[----:B------:R-:W1:Y:S02]  /*2030*/  MUFU.EX2 R27, R27 ;  /* 0x0000001b001b7308 */ /* 0x000e640000000800 */
[----:B-1----:R-:W-:-:S06]  /*2040*/  FMUL R18, R18, R27 ;  /* 0x0000001b12127220 */ /* 0x002fcc0000400000 */
[----:B------:R-:W1:Y:S01]  /*2050*/  FCHK P0, R18, R4 ;  /* 0x0000000412007302 */ /* 0x000e620000000000 */
[----:B------:R-:W-:-:S04]  /*2060*/  FFMA R19, R18, R29, RZ ;  /* 0x0000001d12137223 */ /* 0x000fc800000000ff */
[----:B------:R-:W-:-:S04]  /*2070*/  FFMA R28, R19, -R4, R18 ;  /* 0x80000004131c7223 */ /* 0x000fc80000000012 */
[----:B------:R-:W-:Y:S01]  /*2080*/  FFMA R29, R29, R28, R19 ;  /* 0x0000001c1d1d7223 */ /* 0x000fe20000000013 */
[----:B-1----:R-:W-:Y:S06]  /*2090*/  @!P0 BRA `(.L_x_18) ;  /* 0x0000000000088947 */ /* 0x002fec0003800000 */
[----:B------:R-:W-:-:S07]  /*20a0*/  MOV R27, 0x20c0 ;  /* 0x000020c0001b7802 */ /* 0x000fce0000000f00 */
[----:B0-----:R-:W-:Y:S05]  /*20b0*/  CALL.REL.NOINC `($__internal_0_$__cuda_sm3x_div_rn_noftz_f32_slowpath) ;  /* 0x0000000c00d47944 */ /* 0x001fea0003c00000 */
.L_x_18:
[----:B------:R-:W1:Y:S02]  /*20c0*/  LDC.64 R18, c[0x0][0x388] ;  /* 0x0000e200ff127b82 */ /* 0x000e640000000a00 */
[----:B-1----:R-:W-:-:S06]  /*20d0*/  IMAD.WIDE.U32 R18, R26, 0x4, R18 ;  /* 0x000000041a127825 */ /* 0x002fcc00078e0012 */
[----:B------:R-:W2:Y:S02]  /*20e0*/  LDG.E.CONSTANT R19, desc[UR8][R18.64] ;  /* 0x0000000812137981 */ /* 0x000ea4000c1e9900 */
[----:B--2---:R-:W-:-:S07]  /*20f0*/  FFMA R12, R19, R29, R12 ;  /* 0x0000001d130c7223 */ /* 0x004fce000000000c */
.L_x_17:
        /* <DEDUP_REMOVED lines=11> */
[C---:B------:R-:W-:Y:S01]  /*21b0*/  FADD R27, R19.reuse, -12583039 ;  /* 0xcb40007f131b7421 */ /* 0x040fe20000000000 */
[----:B------:R-:W-:Y:S01]  /*21c0*/  SHF.L.U32 R19, R19, 0x17, RZ ;  /* 0x0000001713137819 */ /* 0x000fe200000006ff */
[----:B-1----:R-:W-:Y:S02]  /*21d0*/  FFMA R28, R29, -R4, 1 ;  /* 0x3f8000001d1c7423 */ /* 0x002fe40000000804 */
[----:B------:R-:W-:-:S04]  /*21e0*/  FFMA R27, R18, 1.4426950216293334961, -R27 ;  /* 0x3fb8aa3b121b7823 */ /* 0x000fc8000000081b */
[----:B------:R-:W-:-:S04]  /*21f0*/  FFMA R27, R18, 1.925963033500011079e-08, R27 ;  /* 0x32a57060121b7823 */ /* 0x000fc8000000001b */
[----:B------:R-:W1:Y:S02]  /*2200*/  MUFU.EX2 R18, R27 ;  /* 0x0000001b00127308 */ /* 0x000e640000000800 */
[----:B-1----:R-:W-:Y:S01]  /*2210*/  FMUL R30, R19, R18 ;  /* 0x00000012131e7220 */ /* 0x002fe20000400000 */
[----:B------:R-:W-:-:S05]  /*2220*/  FFMA R18, R29, R28, R29 ;  /* 0x0000001c1d127223 */ /* 0x000fca000000001d */
[----:B------:R-:W1:Y:S01]  /*2230*/  FCHK P0, R30, R4 ;  /* 0x000000041e007302 */ /* 0x000e620000000000 */
[----:B------:R-:W-:-:S04]  /*2240*/  FFMA R19, R18, R30, RZ ;  /* 0x0000001e12137223 */ /* 0x000fc800000000ff */
[----:B------:R-:W-:-:S04]  /*2250*/  FFMA R28, R19, -R4, R30 ;  /* 0x80000004131c7223 */ /* 0x000fc8000000001e */
[----:B------:R-:W-:Y:S01]  /*2260*/  FFMA R29, R18, R28, R19 ;  /* 0x0000001c121d7223 */ /* 0x000fe20000000013 */
[----:B-1----:R-:W-:Y:S06]  /*2270*/  @!P0 BRA `(.L_x_20) ;  /* 0x00000000000c8947 */ /* 0x002fec0003800000 */
[----:B------:R-:W-:Y:S02]  /*2280*/  MOV R18, R30 ;  /* 0x0000001e00127202 */ /* 0x000fe40000000f00 */
[----:B------:R-:W-:-:S07]  /*2290*/  MOV R27, 0x22b0 ;  /* 0x000022b0001b7802 */ /* 0x000fce0000000f00 */
[----:B0-----:R-:W-:Y:S05]  /*22a0*/  CALL.REL.NOINC `($__internal_0_$__cuda_sm3x_div_rn_noftz_f32_slowpath) ;  /* 0x0000000c00587944 */ /* 0x001fea0003c00000 */
.L_x_20:
[----:B------:R-:W1:Y:S02]  /*22b0*/  LDC.64 R18, c[0x0][0x388] ;  /* 0x0000e200ff127b82 */ /* 0x000e640000000a00 */
[----:B-1----:R-:W-:-:S06]  /*22c0*/  IMAD.WIDE.U32 R18, R23, 0x4, R18 ;  /* 0x0000000417127825 */ /* 0x002fcc00078e0012 */
[----:B------:R-:W2:Y:S02]  /*22d0*/  LDG.E.CONSTANT R19, desc[UR8][R18.64] ;  /* 0x0000000812137981 */ /* 0x000ea4000c1e9900 */
[----:B--2---:R-:W-:-:S07]  /*22e0*/  FFMA R12, R19, R29, R12 ;  /* 0x0000001d130c7223 */ /* 0x004fce000000000c */
.L_x_19:
        /* <DEDUP_REMOVED lines=27> */
.L_x_22:
[----:B------:R-:W1:Y:S02]  /*24a0*/  LDC.64 R18, c[0x0][0x388] ;  /* 0x0000e200ff127b82 */ /* 0x000e640000000a00 */
[----:B-1----:R-:W-:-:S06]  /*24b0*/  IMAD.WIDE.U32 R18, R24, 0x4, R18 ;  /* 0x0000000418127825 */ /* 0x002fcc00078e0012 */
[----:B------:R-:W2:Y:S02]  /*24c0*/  LDG.E.CONSTANT R19, desc[UR8][R18.64] ;  /* 0x0000000812137981 */ /* 0x000ea4000c1e9900 */
[----:B--2---:R-:W-:-:S07]  /*24d0*/  FFMA R12, R19, R29, R12 ;  /* 0x0000001d130c7223 */ /* 0x004fce000000000c */
.L_x_21:
        /* <DEDUP_REMOVED lines=24> */
[----:B------:R-:W-:Y:S01]  /*2660*/  IMAD.MOV.U32 R18, RZ, RZ, R30 ;  /* 0x000000ffff127224 */ /* 0x000fe200078e001e */
[----:B------:R-:W-:-:S07]  /*2670*/  MOV R27, 0x2690 ;  /* 0x00002690001b7802 */ /* 0x000fce0000000f00 */
[----:B0-----:R-:W-:Y:S05]  /*2680*/  CALL.REL.NOINC `($__internal_0_$__cuda_sm3x_div_rn_noftz_f32_slowpath) ;  /* 0x0000000800607944 */ /* 0x001fea0003c00000 */
.L_x_24:
[----:B------:R-:W1:Y:S02]  /*2690*/  LDC.64 R18, c[0x0][0x388] ;  /* 0x0000e200ff127b82 */ /* 0x000e640000000a00 */
[----:B-1----:R-:W-:-:S06]  /*26a0*/  IMAD.WIDE.U32 R18, R25, 0x4, R18 ;  /* 0x0000000419127825 */ /* 0x002fcc00078e0012 */
[----:B------:R-:W2:Y:S02]  /*26b0*/  LDG.E.CONSTANT R19, desc[UR8][R18.64] ;  /* 0x0000000812137981 */ /* 0x000ea4000c1e9900 */
[----:B--2---:R-:W-:-:S07]  /*26c0*/  FFMA R12, R19, R29, R12 ;  /* 0x0000001d130c7223 */ /* 0x004fce000000000c */
.L_x_23:
[----:B------:R-:W1:Y:S01]  /*26d0*/  LDC R19, c[0x0][0x3a0] ;  /* 0x0000e800ff137b82 */ /* 0x000e620000000800 */
[----:B------:R-:W-:Y:S02]  /*26e0*/  IADD3 R22, PT, PT, R22, 0x4, RZ ;  /* 0x0000000416167810 */ /* 0x000fe40007ffe0ff */
[C---:B------:R-:W-:Y:S02]  /*26f0*/  LEA R23, R5.reuse, R23, 0x2 ;  /* 0x0000001705177211 */ /* 0x040fe400078e10ff */
[----:B------:R-:W-:Y:S02]  /*2700*/  ISETP.NE.AND P0, PT, R22, RZ, PT ;  /* 0x000000ff1600720c */ /* 0x000fe40003f05270 */
[C---:B------:R-:W-:Y:S02]  /*2710*/  LEA R24, R5.reuse, R24, 0x2 ;  /* 0x0000001805187211 */ /* 0x040fe400078e10ff */
[C---:B------:R-:W-:Y:S02]  /*2720*/  LEA R25, R5.reuse, R25, 0x2 ;  /* 0x0000001905197211 */ /* 0x040fe400078e10ff */
[----:B------:R-:W-:-:S02]  /*2730*/  LEA R26, R5, R26, 0x2 ;  /* 0x0000001a051a7211 */ /* 0x000fc400078e10ff */
[C---:B-1----:R-:W-:Y:S02]  /*2740*/  LEA R20, R19.reuse, R20, 0x2 ;  /* 0x0000001413147211 */ /* 0x042fe400078e10ff */
[C---:B------:R-:W-:Y:S02]  /*2750*/  LEA R21, R19.reuse, R21, 0x2 ;  /* 0x0000001513157211 */ /* 0x040fe400078e10ff */
[C---:B------:R-:W-:Y:S02]  /*2760*/  LEA R16, R19.reuse, R16, 0x2 ;  /* 0x0000001013107211 */ /* 0x040fe400078e10ff */
[----:B------:R-:W-:Y:S01]  /*2770*/  LEA R14, R19, R14, 0x2 ;  /* 0x0000000e130e7211 */ /* 0x000fe200078e10ff */
[----:B------:R-:W-:Y:S06]  /*2780*/  @P0 BRA `(.L_x_25) ;  /* 0xfffffff400e40947 */ /* 0x000fec000383ffff */
[----:B------:R-:W1:Y:S02]  /*2790*/  LDCU UR4, c[0x0][0x3a8] ;  /* 0x00007500ff0477ac */ /* 0x000e640008000800 */
[----:B-1----:R-:W-:-:S04]  /*27a0*/  MOV R14, UR4 ;  /* 0x00000004000e7c02 */ /* 0x002fc80008000f00 */
[----:B------:R-:W-:-:S07]  /*27b0*/  LOP3.LUT R21, R14, 0xfffffffc, RZ, 0xc0, !PT ;  /* 0xfffffffc0e157812 */ /* 0x000fce00078ec0ff */
.L_x_16:
[----:B------:R-:W-:-:S13]  /*27c0*/  LOP3.LUT P0, R14, R14, 0x3, RZ, 0xc0, !PT ;  /* 0x000000030e0e7812 */ /* 0x000fda000780c0ff */
[----:B------:R-:W-:Y:S05]  /*27d0*/  @!P0 BRA `(.L_x_26) ;  /* 0x0000000400e08947 */ /* 0x000fea0003800000 */
[----:B------:R-:W-:-:S13]  /*27e0*/  ISETP.NE.AND P0, PT, R14, 0x1, PT ;  /* 0x000000010e00780c */ /* 0x000fda0003f05270 */
[----:B------:R-:W-:Y:S05]  /*27f0*/  @!P0 BRA `(.L_x_27) ;  /* 0x0000000400308947 */ /* 0x000fea0003800000 */
[----:B------:R-:W1:Y:S01]  /*2800*/  LDCU UR4, c[0x0][0x3a0] ;  /* 0x00007400ff0477ac */ /* 0x000e620008000800 */
[----:B------:R-:W2:Y:S01]  /*2810*/  LDC.64 R18, c[0x0][0x390] ;  /* 0x0000e400ff127b82 */ /* 0x000ea20000000a00 */
[----:B------:R-:W-:-:S05]  /*2820*/  IADD3 R16, PT, PT, R8, R21, RZ ;  /* 0x0000001508107210 */ /* 0x000fca0007ffe0ff */
[----:B-1----:R-:W-:-:S05]  /*2830*/  IMAD R25, R16, UR4, RZ ;  /* 0x0000000410197c24 */ /* 0x002fca000f8e02ff */
[----:B------:R-:W-:-:S05]  /*2840*/  IADD3 R23, PT, PT, R25, R0, RZ ;  /* 0x0000000019177210 */ /* 0x000fca0007ffe0ff */
[----:B--2---:R-:W-:-:S06]  /*2850*/  IMAD.WIDE.U32 R18, R23, 0x4, R18 ;  /* 0x0000000417127825 */ /* 0x004fcc00078e0012 */
[----:B------:R-:W2:Y:S02]  /*2860*/  LDG.E.CONSTANT R18, desc[UR8][R18.64] ;  /* 0x0000000812127981 */ /* 0x000ea4000c1e9900 */
[----:B--2---:R-:W-:-:S13]  /*2870*/  FSETP.NE.AND P0, PT, R18, -INF , PT ;  /* 0xff8000001200780b */ /* 0x004fda0003f05000 */
[----:B------:R-:W-:Y:S05]  /*2880*/  @!P0 BRA `(.L_x_28) ;  /* 0x0000000000788947 */ /* 0x000fea0003800000 */
[----:B------:R-:W-:Y:S02]  /*2890*/  HFMA2 R19, -RZ, RZ, 0.96630859375, -0.0022525787353515625 ;  /* 0x3bbb989dff137431 */ /* 0x000fe400000001ff */
[----:B------:R-:W-:Y:S01]  /*28a0*/  FADD R14, R18, -R3 ;  /* 0x80000003120e7221 */ /* 0x000fe20000000000 */
[----:B------:R-:W-:-:S03]  /*28b0*/  MOV R27, 0x437c0000 ;  /* 0x437c0000001b7802 */ /* 0x000fc60000000f00 */
[----:B------:R-:W-:-:S04]  /*28c0*/  FFMA.SAT R18, R14, R19, 0.5 ;  /* 0x3f0000000e127423 */ /* 0x000fc80000002013 */
[----:B------:R-:W-:Y:S02]  /*28d0*/  FFMA.RM R18, R18, R27, 12582913 ;  /* 0x4b40000112127423 */ /* 0x000fe4000000401b */
[----:B------:R-:W1:Y:S02]  /*28e0*/  MUFU.RCP R27, R4 ;  /* 0x00000004001b7308 */ /* 0x000e640000001000 */
[C---:B------:R-:W-:Y:S01]  /*28f0*/  FADD R19, R18.reuse, -12583039 ;  /* 0xcb40007f12137421 */ /* 0x040fe20000000000 */
[----:B------:R-:W-:-:S03]  /*2900*/  SHF.L.U32 R18, R18, 0x17, RZ ;  /* 0x0000001712127819 */ /* 0x000fc600000006ff */
[----:B------:R-:W-:-:S04]  /*2910*/  FFMA R19, R14, 1.4426950216293334961, -R19 ;  /* 0x3fb8aa3b0e137823 */ /* 0x000fc80000000813 */
[----:B------:R-:W-:-:S06]  /*2920*/  FFMA R19, R14, 1.925963033500011079e-08, R19 ;  /* 0x32a570600e137823 */ /* 0x000fcc0000000013 */
[----:B------:R-:W2:Y:S01]  /*2930*/  MUFU.EX2 R19, R19 ;  /* 0x0000001300137308 */ /* 0x000ea20000000800 */
[----:B-1----:R-:W-:-:S04]  /*2940*/  FFMA R14, R27, -R4, 1 ;  /* 0x3f8000001b0e7423 */ /* 0x002fc80000000804 */
[----:B------:R-:W-:Y:S01]  /*2950*/  FFMA R14, R27, R14, R27 ;  /* 0x0000000e1b0e7223 */ /* 0x000fe2000000001b */
[----:B--2---:R-:W-:-:S04]  /*2960*/  FMUL R20, R18, R19 ;  /* 0x0000001312147220 */ /* 0x004fc80000400000 */
        /* <DEDUP_REMOVED lines=8> */
[----:B------:R-:W-:-:S07]  /*29f0*/  MOV R27, R29 ;  /* 0x0000001d001b7202 */ /* 0x000fce0000000f00 */
.L_x_29:
[----:B------:R-:W1:Y:S01]  /*2a00*/  LDC.64 R18, c[0x0][0x388] ;  /* 0x0000e200ff127b82 */ /* 0x000e620000000a00 */
[----:B------:R-:W2:Y:S01]  /*2a10*/  LDCU UR4, c[0x0][0x3a4] ;  /* 0x00007480ff0477ac */ /* 0x000ea20008000800 */
[----:B------:R-:W-:-:S04]  /*2a20*/  IMAD.IADD R14, R7, 0x1, R2 ;  /* 0x00000001070e7824 */ /* 0x000fc800078e0202 */
[----:B--2---:R-:W-:-:S04]  /*2a30*/  IMAD R25, R25, UR4, R14 ;  /* 0x0000000419197c24 */ /* 0x004fc8000f8e020e */
[----:B-1----:R-:W-:-:S06]  /*2a40*/  IMAD.WIDE.U32 R18, R25, 0x4, R18 ;  /* 0x0000000419127825 */ /* 0x002fcc00078e0012 */
[----:B------:R-:W2:Y:S02]  /*2a50*/  LDG.E.CONSTANT R19, desc[UR8][R18.64] ;  /* 0x0000000812137981 */ /* 0x000ea4000c1e9900 */
[----:B--2---:R-:W-:-:S07]  /*2a60*/  FFMA R12, R19, R27, R12 ;  /* 0x0000001b130c7223 */ /* 0x004fce000000000c */
.L_x_28:
[----:B------:R-:W1:Y:S01]  /*2a70*/  LDC.64 R18, c[0x0][0x390] ;  /* 0x0000e400ff127b82 */ /* 0x000e620000000a00 */
[----:B------:R-:W2:Y:S02]  /*2a80*/  LDCU UR4, c[0x0][0x3a0] ;  /* 0x00007400ff0477ac */ /* 0x000ea40008000800 */
[----:B--2---:R-:W-:-:S05]  /*2a90*/  IADD3 R23, PT, PT, R23, UR4, RZ ;  /* 0x0000000417177c10 */ /* 0x004fca000fffe0ff */
[----:B-1----:R-:W-:-:S06]  /*2aa0*/  IMAD.WIDE.U32 R18, R23, 0x4, R18 ;  /* 0x0000000417127825 */ /* 0x002fcc00078e0012 */
        /* <DEDUP_REMOVED lines=26> */
.L_x_31:
[----:B------:R-:W1:Y:S01]  /*2c50*/  LDC.64 R18, c[0x0][0x388] ;  /* 0x0000e200ff127b82 */ /* 0x000e620000000a00 */
[----:B------:R-:W-:-:S05]  /*2c60*/  IMAD R16, R5, R16, R5 ;  /* 0x0000001005107224 */ /* 0x000fca00078e0205 */
[----:B------:R-:W-:-:S05]  /*2c70*/  IADD3 R25, PT, PT, R16, R2, R7 ;  /* 0x0000000210197210 */ /* 0x000fca0007ffe007 */
[----:B-1----:R-:W-:-:S06]  /*2c80*/  IMAD.WIDE.U32 R18, R25, 0x4, R18 ;  /* 0x0000000419127825 */ /* 0x002fcc00078e0012 */
[----:B------:R-:W2:Y:S02]  /*2c90*/  LDG.E.CONSTANT R19, desc[UR8][R18.64] ;  /* 0x0000000812137981 */ /* 0x000ea4000c1e9900 */
[----:B--2---:R-:W-:-:S07]  /*2ca0*/  FFMA R12, R19, R23, R12 ;  /* 0x00000017130c7223 */ /* 0x004fce000000000c */
.L_x_30:
[----:B------:R-:W-:-:S07]  /*2cb0*/  IADD3 R21, PT, PT, R21, 0x2, RZ ;  /* 0x0000000215157810 */ /* 0x000fce0007ffe0ff */
.L_x_27:
[----:B------:R-:W1:Y:S02]  /*2cc0*/  LDCU UR4, c[0x0][0x3a8] ;  /* 0x00007500ff0477ac */ /* 0x000e640008000800 */
[----:B-1----:R-:W-:-:S04]  /*2cd0*/  ULOP3.LUT UR4, UR4, 0x1, URZ, 0xc0, !UPT ;  /* 0x0000000104047892 */ /* 0x002fc8000f8ec0ff */
[----:B------:R-:W-:-:S09]  /*2ce0*/  UISETP.NE.U32.AND UP0, UPT, UR4, 0x1, UPT ;  /* 0x000000010400788c */ /* 0x000fd2000bf05070 */
[----:B------:R-:W-:Y:S05]  /*2cf0*/  BRA.U UP0, `(.L_x_26) ;  /* 0x0000000100987547 */ /* 0x000fea000b800000 */
        /* <DEDUP_REMOVED lines=28> */
[----:B------:R-:W-:-:S07]  /*2ec0*/  MOV R27, 0x2ee0 ;  /* 0x00002ee0001b7802 */ /* 0x000fce0000000f00 */
[----:B0-----:R-:W-:Y:S05]  /*2ed0*/  CALL.REL.NOINC `($__internal_0_$__cuda_sm3x_div_rn_noftz_f32_slowpath) ;  /* 0x00000000004c7944 */ /* 0x001fea0003c00000 */
[----:B------:R-:W-:-:S07]  /*2ee0*/  MOV R23, R29 ;  /* 0x0000001d00177202 */ /* 0x000fce0000000f00 */
.L_x_32:
[----:B------:R-:W1:Y:S01]  /*2ef0*/  LDC.64 R18, c[0x0][0x388] ;  /* 0x0000e200ff127b82 */ /* 0x000e620000000a00 */
[----:B------:R-:W2:Y:S01]  /*2f00*/  LDCU UR4, c[0x0][0x3a4] ;  /* 0x00007480ff0477ac */ /* 0x000ea20008000800 */
[----:B------:R-:W-:-:S05]  /*2f10*/  IADD3 R14, PT, PT, R7, R2, RZ ;  /* 0x00000002070e7210 */ /* 0x000fca0007ffe0ff */
[----:B--2---:R-:W-:-:S04]  /*2f20*/  IMAD R21, R21, UR4, R14 ;  /* 0x0000000415157c24 */ /* 0x004fc8000f8e020e */
[----:B-1----:R-:W-:-:S06]  /*2f30*/  IMAD.WIDE.U32 R18, R21, 0x4, R18 ;  /* 0x0000000415127825 */ /* 0x002fcc00078e0012 */
[----:B------:R-:W2:Y:S02]  /*2f40*/  LDG.E.CONSTANT R19, desc[UR8][R18.64] ;  /* 0x0000000812137981 */ /* 0x000ea4000c1e9900 */
[----:B--2---:R-:W-:-:S07]  /*2f50*/  FFMA R12, R19, R23, R12 ;  /* 0x00000017130c7223 */ /* 0x004fce000000000c */
.L_x_26:
[----:B------:R-:W1:Y:S01]  /*2f60*/  LDCU.64 UR4, c[0x0][0x380] ;  /* 0x00007000ff0477ac */ /* 0x000e620008000a00 */
[C---:B------:R-:W-:Y:S02]  /*2f70*/  IADD3 R14, P0, PT, R2.reuse, R9, RZ ;  /* 0x00000009020e7210 */ /* 0x040fe40007f1e0ff */
[----:B0-----:R-:W-:Y:S02]  /*2f80*/  IADD3 R2, PT, PT, R2, UR6, RZ ;  /* 0x0000000602027c10 */ /* 0x001fe4000fffe0ff */
[----:B------:R-:W-:Y:S02]  /*2f90*/  IADD3.X R19, PT, PT, RZ, R6, RZ, P0, !PT ;  /* 0x00000006ff137210 */ /* 0x000fe400007fe4ff */
[C---:B-1----:R-:W-:Y:S01]  /*2fa0*/  LEA R18, P0, R14.reuse, UR4, 0x2 ;  /* 0x000000040e127c11 */ /* 0x042fe2000f8010ff */
[----:B------:R-:W0:Y:S03]  /*2fb0*/  LDCU UR4, c[0x0][0x3a4] ;  /* 0x00007480ff0477ac */ /* 0x000e260008000800 */
[----:B------:R-:W-:-:S05]  /*2fc0*/  LEA.HI.X R19, R14, UR5, R19, 0x2, P0 ;  /* 0x000000050e137c11 */ /* 0x000fca00080f1413 */
[----:B------:R1:W-:Y:S01]  /*2fd0*/  STG.E desc[UR8][R18.64], R12 ;  /* 0x0000000c12007986 */ /* 0x0003e2000c101908 */
[----:B0-----:R-:W-:-:S13]  /*2fe0*/  ISETP.GE.U32.AND P0, PT, R2, UR4, PT ;  /* 0x0000000402007c0c */ /* 0x001fda000bf06070 */
[----:B-1----:R-:W-:Y:S05]  /*2ff0*/  @!P0 BRA `(.L_x_33) ;  /* 0xffffffec00848947 */ /* 0x002fea000383ffff */
[----:B------:R-:W-:Y:S05]  /*3000*/  EXIT ;  /* 0x000000000000794d */ /* 0x000fea0003800000 */
        .weak           $__internal_0_$__cuda_sm3x_div_rn_noftz_f32_slowpath
        .type           $__internal_0_$__cuda_sm3x_div_rn_noftz_f32_slowpath,@function
        .size           $__internal_0_$__cuda_sm3x_div_rn_noftz_f32_slowpath,(.L_x_178 - $__internal_0_$__cuda_sm3x_div_rn_noftz_f32_slowpath)
$__internal_0_$__cuda_sm3x_div_rn_noftz_f32_slowpath:
[----:B------:R-:W-:Y:S01]  /*3010*/  SHF.R.U32.HI R19, RZ, 0x17, R4 ;  /* 0x00000017ff137819 */ /* 0x000fe20000011604 */
[----:B------:R-:W-:Y:S01]  /*3020*/  BSSY.RECONVERGENT B0, `(.L_x_34) ;  /* 0x0000063000007945 */ /* 0x000fe20003800200 */
[----:B------:R-:W-:Y:S02]  /*3030*/  SHF.R.U32.HI R29, RZ, 0x17, R18 ;  /* 0x00000017ff1d7819 */ /* 0x000fe40000011612 */
[----:B------:R-:W-:Y:S02]  /*3040*/  LOP3.LUT R19, R19, 0xff, RZ, 0xc0, !PT ;  /* 0x000000ff13137812 */ /* 0x000fe400078ec0ff */
[----:B------:R-:W-:Y:S02]  /*3050*/  LOP3.LUT R29, R29, 0xff, RZ, 0xc0, !PT ;  /* 0x000000ff1d1d7812 */ /* 0x000fe400078ec0ff */
[----:B------:R-:W-:Y:S02]  /*3060*/  IADD3 R31, PT, PT, R19, -0x1, RZ ;  /* 0xffffffff131f7810 */ /* 0x000fe40007ffe0ff */
[----:B------:R-:W-:Y:S01]  /*3070*/  MOV R33, R4 ;  /* 0x0000000400217202 */ /* 0x000fe20000000f00 */
[----:B------:R-:W-:Y:S01]  /*3080*/  VIADD R30, R29, 0xffffffff ;  /* 0xffffffff1d1e7836 */ /* 0x000fe20000000000 */
[----:B------:R-:W-:-:S04]  /*3090*/  ISETP.GT.U32.AND P0, PT, R31, 0xfd, PT ;  /* 0x000000fd1f00780c */ /* 0x000fc80003f04070 */
[----:B------:R-:W-:-:S13]  /*30a0*/  ISETP.GT.U32.OR P0, PT, R30, 0xfd, P0 ;  /* 0x000000fd1e00780c */ /* 0x000fda0000704470 */
[----:B------:R-:W-:Y:S01]  /*30b0*/  @!P0 MOV R28, RZ ;  /* 0x000000ff001c8202 */ /* 0x000fe20000000f00 */
[----:B------:R-:W-:Y:S06]  /*30c0*/  @!P0 BRA `(.L_x_35) ;  /* 0x00000000005c8947 */ /* 0x000fec0003800000 */
[----:B------:R-:W-:Y:S02]  /*30d0*/  FSETP.GTU.FTZ.AND P0, PT, |R18|, +INF , PT ;  /* 0x7f8000001200780b */ /* 0x000fe40003f1c200 */
[----:B------:R-:W-:-:S04]  /*30e0*/  FSETP.GTU.FTZ.AND P1, PT, |R4|, +INF , PT ;  /* 0x7f8000000400780b */ /* 0x000fc80003f3c200 */
[----:B------:R-:W-:-:S13]  /*30f0*/  PLOP3.LUT P0, PT, P0, P1, PT, 0xf8, 0x8f ;  /* 0x00000000008f781c */ /* 0x000fda0000703f70 */
[----:B------:R-:W-:Y:S05]  /*3100*/  @P0 BRA `(.L_x_36) ;  /* 0x00000004004c0947 */ /* 0x000fea0003800000 */
[----:B------:R-:W-:-:S13]  /*3110*/  LOP3.LUT P0, RZ, R33, 0x7fffffff, R18, 0xc8, !PT ;  /* 0x7fffffff21ff7812 */ /* 0x000fda000780c812 */
[----:B------:R-:W-:Y:S05]  /*3120*/  @!P0 BRA `(.L_x_37) ;  /* 0x00000004003c8947 */ /* 0x000fea0003800000 */
[----:B------:R-:W-:Y:S02]  /*3130*/  FSETP.NEU.FTZ.AND P0, PT, |R18|, +INF , PT ;  /* 0x7f8000001200780b */ /* 0x000fe40003f1d200 */
[----:B------:R-:W-:Y:S02]  /*3140*/  FSETP.NEU.FTZ.AND P2, PT, |R4|, +INF , PT ;  /* 0x7f8000000400780b */ /* 0x000fe40003f5d200 */
[----:B------:R-:W-:-:S11]  /*3150*/  FSETP.NEU.FTZ.AND P1, PT, |R18|, +INF , PT ;  /* 0x7f8000001200780b */ /* 0x000fd60003f3d200 */
[----:B------:R-:W-:Y:S05]  /*3160*/  @!P2 BRA !P0, `(.L_x_37) ;  /* 0x00000004002ca947 */ /* 0x000fea0004000000 */
[----:B------:R-:W-:-:S04]  /*3170*/  LOP3.LUT P0, RZ, R18, 0x7fffffff, RZ, 0xc0, !PT ;  /* 0x7fffffff12ff7812 */ /* 0x000fc8000780c0ff */
[----:B------:R-:W-:-:S13]  /*3180*/  PLOP3.LUT P0, PT, P2, P0, PT, 0x2f, 0xf2 ;  /* 0x0000000000f2781c */ /* 0x000fda0001700577 */
[----:B------:R-:W-:Y:S05]  /*3190*/  @P0 BRA `(.L_x_38) ;  /* 0x0000000400180947 */ /* 0x000fea0003800000 */
[----:B------:R-:W-:-:S04]  /*31a0*/  LOP3.LUT P0, RZ, R33, 0x7fffffff, RZ, 0xc0, !PT ;  /* 0x7fffffff21ff7812 */ /* 0x000fc8000780c0ff */
[----:B------:R-:W-:-:S13]  /*31b0*/  PLOP3.LUT P0, PT, P1, P0, PT, 0x2f, 0xf2 ;  /* 0x0000000000f2781c */ /* 0x000fda0000f00577 */
[----:B------:R-:W-:Y:S05]  /*31c0*/  @P0 BRA `(.L_x_39) ;  /* 0x0000000400000947 */ /* 0x000fea0003800000 */
[----:B------:R-:W-:Y:S02]  /*31d0*/  ISETP.GE.AND P0, PT, R30, RZ, PT ;  /* 0x000000ff1e00720c */ /* 0x000fe40003f06270 */
[----:B------:R-:W-:-:S11]  /*31e0*/  ISETP.GE.AND P1, PT, R31, RZ, PT ;  /* 0x000000ff1f00720c */ /* 0x000fd60003f26270 */
[----:B------:R-:W-:Y:S01]  /*31f0*/  @P0 MOV R28, RZ ;  /* 0x000000ff001c0202 */ /* 0x000fe20000000f00 */
[----:B------:R-:W-:Y:S01]  /*3200*/  @!P0 FFMA R18, R18, 1.84467440737095516160e+19, RZ ;  /* 0x5f80000012128823 */ /* 0x000fe200000000ff */
[----:B------:R-:W-:Y:S01]  /*3210*/  @!P0 MOV R28, 0xffffffc0 ;  /* 0xffffffc0001c8802 */ /* 0x000fe20000000f00 */
[----:B------:R-:W-:-:S03]  /*3220*/  @!P1 FFMA R33, R4, 1.84467440737095516160e+19, RZ ;  /* 0x5f80000004219823 */ /* 0x000fc600000000ff */
[----:B------:R-:W-:-:S07]  /*3230*/  @!P1 IADD3 R28, PT, PT, R28, 0x40, RZ ;  /* 0x000000401c1c9810 */ /* 0x000fce0007ffe0ff */
.L_x_35:
[----:B------:R-:W-:Y:S01]  /*3240*/  LEA R30, R19, 0xc0800000, 0x17 ;  /* 0xc0800000131e7811 */ /* 0x000fe200078eb8ff */
[----:B------:R-:W-:Y:S01]  /*3250*/  BSSY.RECONVERGENT B1, `(.L_x_40) ;  /* 0x0000036000017945 */ /* 0x000fe20003800200 */
[----:B------:R-:W-:Y:S02]  /*3260*/  IADD3 R29, PT, PT, R29, -0x7f, RZ ;  /* 0xffffff811d1d7810 */ /* 0x000fe40007ffe0ff */
[----:B------:R-:W-:-:S03]  /*3270*/  IADD3 R34, PT, PT, -R30, R33, RZ ;  /* 0x000000211e227210 */ /* 0x000fc60007ffe1ff */
[C---:B------:R-:W-:Y:S01]  /*3280*/  IMAD R18, R29.reuse, -0x800000, R18 ;  /* 0xff8000001d127824 */ /* 0x040fe200078e0212 */
[----:B------:R-:W0:Y:S01]  /*3290*/  MUFU.RCP R30, R34 ;  /* 0x00000022001e7308 */ /* 0x000e220000001000 */
[----:B------:R-:W-:Y:S01]  /*32a0*/  FADD.FTZ R31, -R34, -RZ ;  /* 0x800000ff221f7221 */ /* 0x000fe20000010100 */
[----:B------:R-:W-:-:S04]  /*32b0*/  IADD3 R29, PT, PT, R29, 0x7f, -R19 ;  /* 0x0000007f1d1d7810 */ /* 0x000fc80007ffe813 */
[----:B------:R-:W-:Y:S01]  /*32c0*/  IADD3 R29, PT, PT, R29, R28, RZ ;  /* 0x0000001c1d1d7210 */ /* 0x000fe20007ffe0ff */
[----:B0-----:R-:W-:-:S04]  /*32d0*/  FFMA R33, R30, R31, 1 ;  /* 0x3f8000001e217423 */ /* 0x001fc8000000001f */
[----:B------:R-:W-:-:S04]  /*32e0*/  FFMA R33, R30, R33, R30 ;  /* 0x000000211e217223 */ /* 0x000fc8000000001e */
[----:B------:R-:W-:-:S04]  /*32f0*/  FFMA R30, R18, R33, RZ ;  /* 0x00000021121e7223 */ /* 0x000fc800000000ff */
[----:B------:R-:W-:-:S04]  /*3300*/  FFMA R32, R31, R30, R18 ;  /* 0x0000001e1f207223 */ /* 0x000fc80000000012 */
[----:B------:R-:W-:-:S04]  /*3310*/  FFMA R32, R33, R32, R30 ;  /* 0x0000002021207223 */ /* 0x000fc8000000001e */
[----:B------:R-:W-:-:S04]  /*3320*/  FFMA R31, R31, R32, R18 ;  /* 0x000000201f1f7223 */ /* 0x000fc80000000012 */
[----:B------:R-:W-:-:S05]  /*3330*/  FFMA R18, R33, R31, R32 ;  /* 0x0000001f21127223 */ /* 0x000fca0000000020 */
[----:B------:R-:W-:-:S04]  /*3340*/  SHF.R.U32.HI R19, RZ, 0x17, R18 ;  /* 0x00000017ff137819 */ /* 0x000fc80000011612 */
[----:B------:R-:W-:-:S04]  /*3350*/  LOP3.LUT R28, R19, 0xff, RZ, 0xc0, !PT ;  /* 0x000000ff131c7812 */ /* 0x000fc800078ec0ff */
[----:B------:R-:W-:-:S04]  /*3360*/  IADD3 R19, PT, PT, R28, R29, RZ ;  /* 0x0000001d1c137210 */ /* 0x000fc80007ffe0ff */
[----:B------:R-:W-:-:S04]  /*3370*/  IADD3 R28, PT, PT, R19, -0x1, RZ ;  /* 0xffffffff131c7810 */ /* 0x000fc80007ffe0ff */
[----:B------:R-:W-:-:S13]  /*3380*/  ISETP.GE.U32.AND P0, PT, R28, 0xfe, PT ;  /* 0x000000fe1c00780c */ /* 0x000fda0003f06070 */
[----:B------:R-:W-:Y:S05]  /*3390*/  @!P0 BRA `(.L_x_41) ;  /* 0x0000000000808947 */ /* 0x000fea0003800000 */
[----:B------:R-:W-:-:S13]  /*33a0*/  ISETP.GT.AND P0, PT, R19, 0xfe, PT ;  /* 0x000000fe1300780c */ /* 0x000fda0003f04270 */
[----:B------:R-:W-:Y:S05]  /*33b0*/  @P0 BRA `(.L_x_42) ;  /* 0x00000000006c0947 */ /* 0x000fea0003800000 */
[----:B------:R-:W-:-:S13]  /*33c0*/  ISETP.GE.AND P0, PT, R19, 0x1, PT ;  /* 0x000000011300780c */ /* 0x000fda0003f06270 */
[----:B------:R-:W-:Y:S05]  /*33d0*/  @P0 BRA `(.L_x_43) ;  /* 0x0000000000740947 */ /* 0x000fea0003800000 */
[----:B------:R-:W-:Y:S02]  /*33e0*/  ISETP.GE.AND P0, PT, R19, -0x18, PT ;  /* 0xffffffe81300780c */ /* 0x000fe40003f06270 */
[----:B------:R-:W-:-:S11]  /*33f0*/  LOP3.LUT R18, R18, 0x80000000, RZ, 0xc0, !PT ;  /* 0x8000000012127812 */ /* 0x000fd600078ec0ff */
[----:B------:R-:W-:Y:S05]  /*3400*/  @!P0 BRA `(.L_x_43) ;  /* 0x0000000000688947 */ /* 0x000fea0003800000 */
[CCC-:B------:R-:W-:Y:S01]  /*3410*/  FFMA.RZ R28, R33.reuse, R31.reuse, R32.reuse ;  /* 0x0000001f211c7223 */ /* 0x1c0fe2000000c020 */
[CCC-:B------:R-:W-:Y:S01]  /*3420*/  FFMA.RP R29, R33.reuse, R31.reuse, R32.reuse ;  /* 0x0000001f211d7223 */ /* 0x1c0fe20000008020 */
[----:B------:R-:W-:Y:S01]  /*3430*/  FFMA.RM R32, R33, R31, R32 ;  /* 0x0000001f21207223 */ /* 0x000fe20000004020 */
[C---:B------:R-:W-:Y:S02]  /*3440*/  IADD3 R31, PT, PT, R19.reuse, 0x20, RZ ;  /* 0x00000020131f7810 */ /* 0x040fe40007ffe0ff */
[----:B------:R-:W-:Y:S02]  /*3450*/  LOP3.LUT R28, R28, 0x7fffff, RZ, 0xc0, !PT ;  /* 0x007fffff1c1c7812 */ /* 0x000fe400078ec0ff */
[C---:B------:R-:W-:Y:S02]  /*3460*/  ISETP.NE.AND P2, PT, R19.reuse, RZ, PT ;  /* 0x000000ff1300720c */ /* 0x040fe40003f45270 */
[----:B------:R-:W-:Y:S02]  /*3470*/  LOP3.LUT R28, R28, 0x800000, RZ, 0xfc, !PT ;  /* 0x008000001c1c7812 */ /* 0x000fe400078efcff */
[----:B------:R-:W-:-:S02]  /*3480*/  ISETP.NE.AND P1, PT, R19, RZ, PT ;  /* 0x000000ff1300720c */ /* 0x000fc40003f25270 */
[----:B------:R-:W-:Y:S02]  /*3490*/  IADD3 R19, PT, PT, -R19, RZ, RZ ;  /* 0x000000ff13137210 */ /* 0x000fe40007ffe1ff */
[----:B------:R-:W-:Y:S02]  /*34a0*/  SHF.L.U32 R31, R28, R31, RZ ;  /* 0x0000001f1c1f7219 */ /* 0x000fe400000006ff */
[----:B------:R-:W-:Y:S02]  /*34b0*/  FSETP.NEU.FTZ.AND P0, PT, R29, R32, PT ;  /* 0x000000201d00720b */ /* 0x000fe40003f1d000 */
[----:B------:R-:W-:Y:S02]  /*34c0*/  SEL R19, R19, RZ, P2 ;  /* 0x000000ff13137207 */ /* 0x000fe40001000000 */
[----:B------:R-:W-:Y:S02]  /*34d0*/  ISETP.NE.AND P1, PT, R31, RZ, P1 ;  /* 0x000000ff1f00720c */ /* 0x000fe40000f25270 */
[----:B------:R-:W-:-:S02]  /*34e0*/  SHF.R.U32.HI R19, RZ, R19, R28 ;  /* 0x00000013ff137219 */ /* 0x000fc4000001161c */
[----:B------:R-:W-:Y:S02]  /*34f0*/  PLOP3.LUT P0, PT, P0, P1, PT, 0xf8, 0x8f ;  /* 0x00000000008f781c */ /* 0x000fe40000703f70 */
[----:B------:R-:W-:Y:S02]  /*3500*/  SHF.R.U32.HI R29, RZ, 0x1, R19 ;  /* 0x00000001ff1d7819 */ /* 0x000fe40000011613 */
[----:B------:R-:W-:-:S04]  /*3510*/  SEL R28, RZ, 0x1, !P0 ;  /* 0x00000001ff1c7807 */ /* 0x000fc80004000000 */
[----:B------:R-:W-:-:S04]  /*3520*/  LOP3.LUT R28, R28, 0x1, R29, 0xf8, !PT ;  /* 0x000000011c1c7812 */ /* 0x000fc800078ef81d */
[----:B------:R-:W-:-:S04]  /*3530*/  LOP3.LUT R28, R28, R19, RZ, 0xc0, !PT ;  /* 0x000000131c1c7212 */ /* 0x000fc800078ec0ff */
[----:B------:R-:W-:-:S04]  /*3540*/  IADD3 R29, PT, PT, R29, R28, RZ ;  /* 0x0000001c1d1d7210 */ /* 0x000fc80007ffe0ff */
[----:B------:R-:W-:Y:S01]  /*3550*/  LOP3.LUT R18, R29, R18, RZ, 0xfc, !PT ;  /* 0x000000121d127212 */ /* 0x000fe200078efcff */
[----:B------:R-:W-:Y:S06]  /*3560*/  BRA `(.L_x_43) ;  /* 0x0000000000107947 */ /* 0x000fec0003800000 */
.L_x_42:
[----:B------:R-:W-:-:S04]  /*3570*/  LOP3.LUT R18, R18, 0x80000000, RZ, 0xc0, !PT ;  /* 0x8000000012127812 */ /* 0x000fc800078ec0ff */
[----:B------:R-:W-:Y:S01]  /*3580*/  LOP3.LUT R18, R18, 0x7f800000, RZ, 0xfc, !PT ;  /* 0x7f80000012127812 */ /* 0x000fe200078efcff */
[----:B------:R-:W-:Y:S06]  /*3590*/  BRA `(.L_x_43) ;  /* 0x0000000000047947 */ /* 0x000fec0003800000 */
.L_x_41:
[----:B------:R-:W-:-:S07]  /*35a0*/  LEA R18, R29, R18, 0x17 ;  /* 0x000000121d127211 */ /* 0x000fce00078eb8ff */
.L_x_43:
[----:B------:R-:W-:Y:S05]  /*35b0*/  BSYNC.RECONVERGENT B1 ;  /* 0x0000000000017941 */ /* 0x000fea0003800200 */
.L_x_40:
[----:B------:R-:W-:Y:S05]  /*35c0*/  BRA `(.L_x_44) ;  /* 0x0000000000207947 */ /* 0x000fea0003800000 */
.L_x_39:
[----:B------:R-:W-:-:S04]  /*35d0*/  LOP3.LUT R18, R33, 0x80000000, R18, 0x48, !PT ;  /* 0x8000000021127812 */ /* 0x000fc800078e4812 */
[----:B------:R-:W-:Y:S01]  /*35e0*/  LOP3.LUT R18, R18, 0x7f800000, RZ, 0xfc, !PT ;  /* 0x7f80000012127812 */ /* 0x000fe200078efcff */
[----:B------:R-:W-:Y:S06]  /*35f0*/  BRA `(.L_x_44) ;  /* 0x0000000000147947 */ /* 0x000fec0003800000 */
.L_x_38:
[----:B------:R-:W-:Y:S01]  /*3600*/  LOP3.LUT R18, R33, 0x80000000, R18, 0x48, !PT ;  /* 0x8000000021127812 */ /* 0x000fe200078e4812 */
[----:B------:R-:W-:Y:S06]  /*3610*/  BRA `(.L_x_44) ;  /* 0x00000000000c7947 */ /* 0x000fec0003800000 */
.L_x_37:
[----:B------:R-:W0:Y:S01]  /*3620*/  MUFU.RSQ R18, -QNAN ;  /* 0xffc0000000127908 */ /* 0x000e220000001400 */
[----:B------:R-:W-:Y:S05]  /*3630*/  BRA `(.L_x_44) ;  /* 0x0000000000047947 */ /* 0x000fea0003800000 */
.L_x_36:
[----:B------:R-:W-:-:S07]  /*3640*/  FADD.FTZ R18, R18, R4 ;  /* 0x0000000412127221 */ /* 0x000fce0000010000 */
.L_x_44:
[----:B------:R-:W-:Y:S05]  /*3650*/  BSYNC.RECONVERGENT B0 ;  /* 0x0000000000007941 */ /* 0x000fea0003800200 */
.L_x_34:
[----:B------:R-:W-:Y:S01]  /*3660*/  HFMA2 R19, -RZ, RZ, 0, 0 ;  /* 0x00000000ff137431 */ /* 0x000fe200000001ff */
[----:B0-----:R-:W-:Y:S02]  /*3670*/  MOV R29, R18 ;  /* 0x00000012001d7202 */ /* 0x001fe40000000f00 */
[----:B------:R-:W-:-:S04]  /*3680*/  MOV R18, R27 ;  /* 0x0000001b00127202 */ /* 0x000fc80000000f00 */
[----:B------:R-:W-:Y:S05]  /*3690*/  RET.REL.NODEC R18 `(splitk_attention_reduce_kernel) ;  /* 0xffffffc812587950 */ /* 0x000fea0003c3ffff */
.L_x_45:
[----:B------:R-:W-:-:S00]  /*36a0*/  BRA `(.L_x_45) ;  /* 0xfffffffc00fc7947 */ /* 0x000fc0000383ffff */
[----:B------:R-:W-:-:S00]  /*36b0*/  NOP ;  /* 0x0000000000007918 */ /* 0x000fc00000000000 */
        /* <DEDUP_REMOVED lines=12> */
.L_x_178:


//--------------------- .text.splitk_attention_partial_kernel --------------------------
	.section	.text.splitk_attention_partial_kernel,"ax",@progbits
	.align	128
        .global         splitk_attention_partial_kernel
        .type           splitk_attention_partial_kernel,@function
        .size           splitk_attention_partial_kernel,(.L_x_179 - splitk_attention_partial_kernel)
        .other          splitk_attention_partial_kernel,@"STO_CUDA_ENTRY STV_DEFAULT"
splitk_attention_partial_kernel:
.text.splitk_attention_partial_kernel:
[----:B------:R-:W0:Y:S01]  /*0000*/  LDC R1, c[0x0][0x37c] ;  /* 0x0000df00ff017b82 */ /* 0x000e220000000800 */
[----:B------:R-:W1:Y:S07]  /*0010*/  LDCU UR15, c[0x0][0x3c8] ;  /* 0x00007900ff0f77ac */ /* 0x000e6e0008000800 */
[----:B------:R-:W2:Y:S01]  /*0020*/  S2UR UR17, SR_CTAID.Z ;  /* 0x00000000001179c3 */ /* 0x000ea20000002700 */
[----:B0-----:R-:W-:Y:S01]  /*0030*/  IADD3 R1, PT, PT, R1, -0x100, RZ ;  /* 0xffffff0001017810 */ /* 0x001fe20007ffe0ff */
[----:B------:R-:W0:Y:S03]  /*0040*/  LDCU.64 UR6, c[0x0][0x3b8] ;  /* 0x00007700ff0677ac */ /* 0x000e260008000a00 */
[----:B------:R-:W-:Y:S01]  /*0050*/  R2UR UR22, R1 ;  /* 0x00000000011672ca */ /* 0x000fe200000e0000 */
[----:B------:R-:W-:-:S02]  /*0060*/  UMOV UR4, URZ ;  /* 0x000000ff00047c82 */ /* 0x000fc40008000000 */
[----:B------:R-:W3:Y:S01]  /*0070*/  S2UR UR21, SR_CTAID.Y ;  /* 0x00000000001579c3 */ /* 0x000ee20000002600 */
[----:B-1----:R-:W1:Y:S01]  /*0080*/  I2F.U32.RP R3, UR15 ;  /* 0x0000000f00037d06 */ /* 0x002e620008209000 */
[----:B0-----:R-:W-:-:S04]  /*0090*/  UIMAD UR10, UR15, UR6, URZ ;  /* 0x000000060f0a72a4 */ /* 0x001fc8000f8e02ff */
[----:B------:R-:W-:Y:S02]  /*00a0*/  UIADD3 UR8, UPT, UPT, URZ, -UR10, URZ ;  /* 0x8000000aff087290 */ /* 0x000fe4000fffe0ff */
[----:B------:R-:W-:-:S03]  /*00b0*/  UISETP.NE.U32.AND UP2, UPT, UR10, URZ, UPT ;  /* 0x000000ff0a00728c */ /* 0x000fc6000bf45070 */
[----:B------:R-:W0:Y:S08]  /*00c0*/  I2F.U32.RP R0, UR10 ;  /* 0x0000000a00007d06 */ /* 0x000e300008209000 */
[----:B-1----:R-:W-:Y:S08]  /*00d0*/  MUFU.RCP R3, R3 ;  /* 0x0000000300037308 */ /* 0x002ff00000001000 */
[----:B0-----:R-:W0:Y:S02]  /*00e0*/  MUFU.RCP R0, R0 ;  /* 0x0000000000007308 */ /* 0x001e240000001000 */
[----:B0-----:R-:W-:-:S02]  /*00f0*/  IADD3 R2, PT, PT, R0, 0xffffffe, RZ ;  /* 0x0ffffffe00027810 */ /* 0x001fc40007ffe0ff */
[----:B------:R-:W-:-:S04]  /*0100*/  IADD3 R0, PT, PT, R3, 0xffffffe, RZ ;  /* 0x0ffffffe03007810 */ /* 0x000fc80007ffe0ff */
[----:B------:R-:W0:Y:S08]  /*0110*/  F2I.FTZ.U32.TRUNC.NTZ R2, R2 ;  /* 0x0000000200027305 */ /* 0x000e30000021f000 */
[----:B------:R-:W1:Y:S01]  /*0120*/  F2I.FTZ.U32.TRUNC.NTZ R0, R0 ;  /* 0x0000000000007305 */ /* 0x000e62000021f000 */
[----:B0-----:R-:W-:-:S13]  /*0130*/  R2UR UR5, R2 ;  /* 0x00000000020572ca */ /* 0x001fda00000e0000 */
[----:B------:R-:W-:-:S04]  /*0140*/  UIMAD UR8, UR8, UR5, URZ ;  /* 0x00000005080872a4 */ /* 0x000fc8000f8e02ff */
[----:B------:R-:W-:-:S04]  /*0150*/  UIMAD.WIDE.U32 UR4, UR5, UR8, UR4 ;  /* 0x00000008050472a5 */ /* 0x000fc8000f8e0004 */
[----:B--2---:R-:W-:-:S03]  /*0160*/  UIMAD.WIDE.U32 UR8, UR5, UR17, URZ ;  /* 0x00000011050872a5 */ /* 0x004fc6000f8e00ff */
[----:B-1----:R-:W-:Y:S01]  /*0170*/  R2UR UR5, R0 ;  /* 0x00000000000572ca */ /* 0x002fe200000e0000 */
[----:B------:R-:W-:-:S04]  /*0180*/  UIADD3 UR4, UPT, UPT, -UR9, URZ, URZ ;  /* 0x000000ff09047290 */ /* 0x000fc8000fffe1ff */
[----:B------:R-:W-:-:S04]  /*0190*/  UIMAD UR4, UR10, UR4, UR17 ;  /* 0x000000040a0472a4 */ /* 0x000fc8000f8e0211 */
[----:B------:R-:W-:-:S04]  /*01a0*/  UISETP.GE.U32.AND UP0, UPT, UR4, UR10, UPT ;  /* 0x0000000a0400728c */ /* 0x000fc8000bf06070 */
[----:B------:R-:W-:-:S04]  /*01b0*/  UIADD3 UR11, UPT, UPT, URZ, -UR5, URZ ;  /* 0x80000005ff0b7290 */ /* 0x000fc8000fffe0ff */
[----:B------:R-:W-:-:S03]  /*01c0*/  UIMAD UR11, UR11, UR15, URZ ;  /* 0x0000000f0b0b72a4 */ /* 0x000fc6000f8e02ff */
[----:B------:R-:W-:Y:S02]  /*01d0*/  @UP0 UIADD3 UR4, UPT, UPT, -UR10, UR4, URZ ;  /* 0x000000040a040290 */ /* 0x000fe4000fffe1ff */
[----:B------:R-:W-:Y:S02]  /*01e0*/  @UP0 UIADD3 UR9, UPT, UPT, UR9, 0x1, URZ ;  /* 0x0000000109090890 */ /* 0x000fe4000fffe0ff */
[----:B------:R-:W-:-:S03]  /*01f0*/  UISETP.GE.U32.AND UP1, UPT, UR4, UR10, UPT ;  /* 0x0000000a0400728c */ /* 0x000fc6000bf26070 */
[----:B------:R-:W-:Y:S02]  /*0200*/  UMOV UR4, URZ ;  /* 0x000000ff00047c82 */ /* 0x000fe40008000000 */
[----:B------:R-:W-:Y:S01]  /*0210*/  UIMAD.WIDE.U32 UR4, UR5, UR11, UR4 ;  /* 0x0000000b050472a5 */ /* 0x000fe2000f8e0004 */
[----:B------:R-:W0:Y:S05]  /*0220*/  LDCU UR11, c[0x0][0x3b4] ;  /* 0x00007680ff0b77ac */ /* 0x000e2a0008000800 */
[----:B------:R-:W-:Y:S02]  /*0230*/  @UP1 UIADD3 UR9, UPT, UPT, UR9, 0x1, URZ ;  /* 0x0000000109091890 */ /* 0x000fe4000fffe0ff */
[----:B------:R-:W-:-:S04]  /*0240*/  @!UP2 ULOP3.LUT UR9, URZ, UR10, URZ, 0x33, !UPT ;  /* 0x0000000aff09a292 */ /* 0x000fc8000f8e33ff */
[----:B------:R-:W-:-:S04]  /*0250*/  UIADD3 UR8, UPT, UPT, -UR9, URZ, URZ ;  /* 0x000000ff09087290 */ /* 0x000fc8000fffe1ff */
[----:B------:R-:W-:-:S03]  /*0260*/  UIMAD UR8, UR10, UR8, UR17 ;  /* 0x000000080a0872a4 */ /* 0x000fc6000f8e0211 */
[----:B------:R-:W-:Y:S01]  /*0270*/  UMOV UR10, UR5 ;  /* 0x00000005000a7c82 */ /* 0x000fe20008000000 */
[----:B0-----:R-:W-:Y:S02]  /*0280*/  UISETP.GE.U32.AND UP0, UPT, UR9, UR11, UPT ;  /* 0x0000000b0900728c */ /* 0x001fe4000bf06070 */
[----:B------:R-:W-:Y:S02]  /*0290*/  UIMAD.WIDE.U32 UR4, UR10, UR8, URZ ;  /* 0x000000080a0472a5 */ /* 0x000fe4000f8e00ff */
[----:B---3--:R-:W-:Y:S02]  /*02a0*/  UISETP.GE.U32.OR UP0, UPT, UR21, UR7, UP0 ;  /* 0x000000071500728c */ /* 0x008fe40008706470 */
[----:B------:R-:W-:Y:S02]  /*02b0*/  UIADD3 UR4, UPT, UPT, -UR5, URZ, URZ ;  /* 0x000000ff05047290 */ /* 0x000fe4000fffe1ff */
[----:B------:R-:W-:Y:S02]  /*02c0*/  ULOP3.LUT UR11, URZ, UR15, URZ, 0x33, !UPT ;  /* 0x0000000fff0b7292 */ /* 0x000fe4000f8e33ff */
[----:B------:R-:W-:Y:S01]  /*02d0*/  UIMAD UR4, UR15, UR4, UR8 ;  /* 0x000000040f0472a4 */ /* 0x000fe2000f8e0208 */
[----:B------:R-:W-:-:S03]  /*02e0*/  PLOP3.LUT P0, PT, PT, PT, UP0, 0x80, 0x8 ;  /* 0x000000000008781c */ /* 0x000fc60003f0f008 */
[----:B------:R-:W-:-:S11]  /*02f0*/  UISETP.GE.U32.AND UP2, UPT, UR4, UR15, UPT ;  /* 0x0000000f0400728c */ /* 0x000fd6000bf46070 */
[----:B------:R-:W-:Y:S02]  /*0300*/  @UP2 UIADD3 UR4, UPT, UPT, UR4, -UR15, URZ ;  /* 0x8000000f04042290 */ /* 0x000fe4000fffe0ff */
[----:B------:R-:W-:Y:S02]  /*0310*/  @UP2 UIADD3 UR5, UPT, UPT, UR5, 0x1, URZ ;  /* 0x0000000105052890 */ /* 0x000fe4000fffe0ff */
[----:B------:R-:W-:Y:S02]  /*0320*/  UISETP.GE.U32.AND UP1, UPT, UR4, UR15, UPT ;  /* 0x0000000f0400728c */ /* 0x000fe4000bf26070 */
[----:B------:R-:W-:-:S09]  /*0330*/  UISETP.NE.U32.AND UP2, UPT, UR15, URZ, UPT ;  /* 0x000000ff0f00728c */ /* 0x000fd2000bf45070 */
[----:B------:R-:W-:-:S04]  /*0340*/  @UP1 UIADD3 UR5, UPT, UPT, UR5, 0x1, URZ ;  /* 0x0000000105051890 */ /* 0x000fc8000fffe0ff */
[----:B------:R-:W-:-:S04]  /*0350*/  USEL UR12, UR11, UR5, !UP2 ;  /* 0x000000050b0c7287 */ /* 0x000fc8000d000000 */
[----:B------:R-:W-:-:S04]  /*0360*/  UIADD3 UR4, UPT, UPT, -UR12, URZ, URZ ;  /* 0x000000ff0c047290 */ /* 0x000fc8000fffe1ff */
[----:B------:R-:W-:Y:S01]  /*0370*/  UIMAD UR8, UR15, UR4, UR8 ;  /* 0x000000040f0872a4 */ /* 0x000fe2000f8e0208 */
[----:B------:R-:W-:Y:S11]  /*0380*/  @P0 EXIT ;  /* 0x000000000000094d */ /* 0x000ff60003800000 */
[----:B------:R-:W0:Y:S01]  /*0390*/  LDCU UR14, c[0x0][0x3c0] ;  /* 0x00007800ff0e77ac */ /* 0x000e220008000800 */
[----:B------:R-:W1:Y:S01]  /*03a0*/  LDCU.64 UR18, c[0x0][0x358] ;  /* 0x00006b00ff1277ac */ /* 0x000e620008000a00 */
[----:B0-----:R-:W-:Y:S02]  /*03b0*/  UIADD3 UR13, UPT, UPT, UR15, -0x1, UR14 ;  /* 0xffffffff0f0d7890 */ /* 0x001fe4000fffe00e */
[----:B------:R-:W-:Y:S02]  /*03c0*/  MOV R0, UR14 ;  /* 0x0000000e00007c02 */ /* 0x000fe40008000f00 */
[----:B------:R-:W-:-:S04]  /*03d0*/  UIMAD.WIDE.U32 UR4, UR10, UR13, URZ ;  /* 0x0000000d0a0472a5 */ /* 0x000fc8000f8e00ff */
[----:B------:R-:W-:-:S04]  /*03e0*/  UIADD3 UR4, UPT, UPT, -UR5, URZ, URZ ;  /* 0x000000ff05047290 */ /* 0x000fc8000fffe1ff */
[----:B------:R-:W-:-:S04]  /*03f0*/  UIMAD UR13, UR15, UR4, UR13 ;  /* 0x000000040f0d72a4 */ /* 0x000fc8000f8e020d */
[----:B------:R-:W-:-:S11]  /*0400*/  UISETP.GE.U32.AND UP0, UPT, UR13, UR15, UPT ;  /* 0x0000000f0d00728c */ /* 0x000fd6000bf06070 */
[----:B------:R-:W-:Y:S02]  /*0410*/  @UP0 UIADD3 UR13, UPT, UPT, UR13, -UR15, URZ ;  /* 0x8000000f0d0d0290 */ /* 0x000fe4000fffe0ff */
[----:B------:R-:W-:Y:S02]  /*0420*/  @UP0 UIADD3 UR5, UPT, UPT, UR5, 0x1, URZ ;  /* 0x0000000105050890 */ /* 0x000fe4000fffe0ff */
[----:B------:R-:W-:-:S11]  /*0430*/  UISETP.GE.U32.AND UP1, UPT, UR13, UR15, UPT ;  /* 0x0000000f0d00728c */ /* 0x000fd6000bf26070 */
[----:B------:R-:W-:-:S04]  /*0440*/  @UP1 UIADD3 UR5, UPT, UPT, UR5, 0x1, URZ ;  /* 0x0000000105051890 */ /* 0x000fc8000fffe0ff */
[----:B------:R-:W-:-:S04]  /*0450*/  USEL UR5, UR11, UR5, !UP2 ;  /* 0x000000050b057287 */ /* 0x000fc8000d000000 */
[----:B------:R-:W-:Y:S02]  /*0460*/  UIMAD UR24, UR8, UR5, URZ ;  /* 0x00000005081872a4 */ /* 0x000fe4000f8e02ff */
[----:B------:R-:W-:Y:S02]  /*0470*/  MOV R3, UR5 ;  /* 0x0000000500037c02 */ /* 0x000fe40008000f00 */
[----:B------:R-:W-:Y:S02]  /*0480*/  UISETP.GE.U32.AND UP0, UPT, UR24, UR14, UPT ;  /* 0x0000000e1800728c */ /* 0x000fe4000bf06070 */
[----:B------:R-:W-:-:S04]  /*0490*/  VIADDMNMX.U32 R0, R3, UR24, R0, PT ;  /* 0x0000001803007c46 */ /* 0x000fc8000b800000 */
[----:B------:R-:W-:Y:S02]  /*04a0*/  R2UR UR25, R0 ;  /* 0x00000000001972ca */ /* 0x000fe400000e0000 */
[----:B------:R-:W0:Y:S01]  /*04b0*/  S2R R0, SR_TID.X ;  /* 0x0000000000007919 */ /* 0x000e220000002100 */
[----:B-1----:R-:W-:-:S12]  /*04c0*/  BRA.U !UP0, `(.L_x_46) ;  /* 0x0000000108307547 */ /* 0x002fd8000b800000 */
[----:B0-----:R-:W-:-:S13]  /*04d0*/  ISETP.NE.AND P0, PT, R0, RZ, PT ;  /* 0x000000ff0000720c */ /* 0x001fda0003f05270 */
[----:B------:R-:W-:Y:S05]  /*04e0*/  @P0 EXIT ;  /* 0x000000000000094d */ /* 0x000fea0003800000 */
[----:B------:R-:W0:Y:S01]  /*04f0*/  LDCU.64 UR4, c[0x0][0x388] ;  /* 0x00007100ff0477ac */ /* 0x000e220008000a00 */
[----:B------:R-:W-:Y:S01]  /*0500*/  MOV R5, 0xff800000 ;  /* 0xff80000000057802 */ /* 0x000fe20000000f00 */
[----:B------:R-:W-:-:S04]  /*0510*/  UIMAD UR10, UR9, UR6, UR12 ;  /* 0x00000006090a72a4 */ /* 0x000fc8000f8e020c */
[----:B------:R-:W-:-:S04]  /*0520*/  UIMAD UR10, UR10, UR15, UR8 ;  /* 0x0000000f0a0a72a4 */ /* 0x000fc8000f8e0208 */
[----:B------:R-:W-:-:S04]  /*0530*/  UIMAD UR10, UR10, UR7, UR21 ;  /* 0x000000070a0a72a4 */ /* 0x000fc8000f8e0215 */
[----:B0-----:R-:W-:-:S06]  /*0540*/  UIMAD.WIDE.U32 UR4, UR10, 0x4, UR4 ;  /* 0x000000040a0478a5 */ /* 0x001fcc000f8e0004 */
[----:B------:R-:W-:Y:S02]  /*0550*/  MOV R2, UR4 ;  /* 0x0000000400027c02 */ /* 0x000fe40008000f00 */
[----:B------:R-:W-:-:S05]  /*0560*/  MOV R3, UR5 ;  /* 0x0000000500037c02 */ /* 0x000fca0008000f00 */
[----:B------:R-:W-:Y:S01]  /*0570*/  STG.E desc[UR18][R2.64], R5 ;  /* 0x0000000502007986 */ /* 0x000fe2000c101912 */
[----:B------:R-:W-:Y:S05]  /*0580*/  EXIT ;  /* 0x000000000000794d */ /* 0x000fea0003800000 */
.L_x_46:
[----:B------:R-:W1:Y:S01]  /*0590*/  LDCU UR15, c[0x0][0x3c4] ;  /* 0x00007880ff0f77ac */ /* 0x000e620008000800 */
[----:B------:R-:W-:-:S04]  /*05a0*/  UIMAD UR10, UR9, UR6, UR12 ;  /* 0x00000006090a72a4 */ /* 0x000fc8000f8e020c */
[----:B-1----:R-:W-:Y:S02]  /*05b0*/  UIMAD UR12, UR10, UR15, URZ ;  /* 0x0000000f0a0c72a4 */ /* 0x002fe4000f8e02ff */
[----:B------:R-:W-:Y:S02]  /*05c0*/  UIMAD UR23, UR21, UR15, URZ ;  /* 0x0000000f151772a4 */ /* 0x000fe4000f8e02ff */
[----:B------:R-:W-:Y:S02]  /*05d0*/  UIMAD UR11, UR7, UR12, URZ ;  /* 0x0000000c070b72a4 */ /* 0x000fe4000f8e02ff */
[----:B------:R-:W-:Y:S02]  /*05e0*/  UIADD3 UR26, UPT, UPT, UR15, -0x1, URZ ;  /* 0xffffffff0f1a7890 */ /* 0x000fe4000fffe0ff */
[----:B------:R-:W-:Y:S02]  /*05f0*/  UIADD3 UR11, UP0, UPT, UR11, UR23, URZ ;  /* 0x000000170b0b7290 */ /* 0x000fe4000ff1e0ff */
[----:B------:R-:W-:-:S02]  /*0600*/  UIMAD UR12, UR14, UR12, URZ ;  /* 0x0000000c0e0c72a4 */ /* 0x000fc4000f8e02ff */
[----:B------:R-:W-:Y:S02]  /*0610*/  UIADD3.X UR27, UPT, UPT, URZ, URZ, URZ, UP0, !UPT ;  /* 0x000000ffff1b7290 */ /* 0x000fe400087fe4ff */
[----:B------:R-:W-:-:S09]  /*0620*/  UISETP.NE.AND UP0, UPT, UR15, URZ, UPT ;  /* 0x000000ff0f00728c */ /* 0x000fd2000bf05270 */
[----:B------:R-:W-:Y:S05]  /*0630*/  BRA.U !UP0, `(.L_x_47) ;  /* 0x0000000108c47547 */ /* 0x000fea000b800000 */
[----:B------:R-:W-:Y:S02]  /*0640*/  UISETP.GE.U32.AND UP0, UPT, UR26, 0xf, UPT ;  /* 0x0000000f1a00788c */ /* 0x000fe4000bf06070 */
[----:B------:R-:W-:Y:S01]  /*0650*/  ULOP3.LUT UR6, UR15, 0xf, URZ, 0xc0, !UPT ;  /* 0x0000000f0f067892 */ /* 0x000fe2000f8ec0ff */
[----:B------:R-:W-:-:S03]  /*0660*/  UMOV UR4, URZ ;  /* 0x000000ff00047c82 */ /* 0x000fc60008000000 */
[----:B------:R-:W-:-:S03]  /*0670*/  UISETP.NE.AND UP1, UPT, UR6, URZ, UPT ;  /* 0x000000ff0600728c */ /* 0x000fc6000bf25270 */
[----:B------:R-:W-:Y:S08]  /*0680*/  BRA.U !UP0, `(.L_x_48) ;  /* 0x0000000108287547 */ /* 0x000ff0000b800000 */
[----:B------:R-:W-:Y:S01]  /*0690*/  ULOP3.LUT UR4, UR15, 0xfffffff0, URZ, 0xc0, !UPT ;  /* 0xfffffff00f047892 */ /* 0x000fe2000f8ec0ff */
[----:B------:R-:W-:-:S11]  /*06a0*/  UMOV UR5, URZ ;  /* 0x000000ff00057c82 */ /* 0x000fd60008000000 */
.L_x_49:
[----:B------:R-:W-:Y:S02]  /*06b0*/  ULEA UR13, UR5, UR22, 0x2 ;  /* 0x00000016050d7291 */ /* 0x000fe4000f8e10ff */
[----:B------:R-:W-:-:S04]  /*06c0*/  UIADD3 UR5, UPT, UPT, UR5, 0x10, URZ ;  /* 0x0000001005057890 */ /* 0x000fc8000fffe0ff */
[----:B------:R-:W-:-:S03]  /*06d0*/  UISETP.NE.AND UP0, UPT, UR5, UR4, UPT ;  /* 0x000000040500728c */ /* 0x000fc6000bf05270 */
[----:B------:R-:W-:Y:S04]  /*06e0*/  STL.128 [UR13], RZ ;  /* 0x000000ffff007987 */ /* 0x000fe80008100c0d */
[----:B------:R-:W-:Y:S04]  /*06f0*/  STL.128 [UR13+0x10], RZ ;  /* 0x000010ffff007987 */ /* 0x000fe80008100c0d */
[----:B------:R-:W-:Y:S04]  /*0700*/  STL.128 [UR13+0x20], RZ ;  /* 0x000020ffff007987 */ /* 0x000fe80008100c0d */
[----:B------:R-:W-:Y:S01]  /*0710*/  STL.128 [UR13+0x30], RZ ;  /* 0x000030ffff007987 */ /* 0x000fe20008100c0d */
[----:B------:R-:W-:Y:S05]  /*0720*/  BRA.U UP0, `(.L_x_49) ;  /* 0xfffffffd00e07547 */ /* 0x000fea000b83ffff */
.L_x_48:
[----:B------:R-:W-:Y:S05]  /*0730*/  BRA.U !UP1, `(.L_x_47) ;  /* 0x0000000109847547 */ /* 0x000fea000b800000 */
[----:B------:R-:W-:Y:S02]  /*0740*/  UISETP.GE.U32.AND UP0, UPT, UR6, 0x8, UPT ;  /* 0x000000080600788c */ /* 0x000fe4000bf06070 */
[----:B------:R-:W-:-:S04]  /*0750*/  ULOP3.LUT UR5, UR15, 0x7, URZ, 0xc0, !UPT ;  /* 0x000000070f057892 */ /* 0x000fc8000f8ec0ff */
[----:B------:R-:W-:-:S03]  /*0760*/  UISETP.NE.AND UP1, UPT, UR5, URZ, UPT ;  /* 0x000000ff0500728c */ /* 0x000fc6000bf25270 */
[----:B------:R-:W-:Y:S08]  /*0770*/  BRA.U !UP0, `(.L_x_50) ;  /* 0x0000000108287547 */ /* 0x000ff0000b800000 */
[----:B------:R-:W-:Y:S02]  /*0780*/  ULEA UR6, UR4, UR22, 0x2 ;  /* 0x0000001604067291 */ /* 0x000fe4000f8e10ff */
[----:B------:R-:W-:-:S07]  /*0790*/  UIADD3 UR4, UPT, UPT, UR4, 0x8, URZ ;  /* 0x0000000804047890 */ /* 0x000fce000fffe0ff */
[----:B------:R-:W-:Y:S04]  /*07a0*/  STL [UR6], RZ ;  /* 0x000000ffff007987 */ /* 0x000fe80008100806 */
[----:B------:R-:W-:Y:S04]  /*07b0*/  STL [UR6+0x4], RZ ;  /* 0x000004ffff007987 */ /* 0x000fe80008100806 */
[----:B------:R-:W-:Y:S04]  /*07c0*/  STL [UR6+0x8], RZ ;  /* 0x000008ffff007987 */ /* 0x000fe80008100806 */
[----:B------:R-:W-:Y:S04]  /*07d0*/  STL [UR6+0xc], RZ ;  /* 0x00000cffff007987 */ /* 0x000fe80008100806 */
[----:B------:R-:W-:Y:S04]  /*07e0*/  STL [UR6+0x10], RZ ;  /* 0x000010ffff007987 */ /* 0x000fe80008100806 */
[----:B------:R-:W-:Y:S04]  /*07f0*/  STL [UR6+0x14], RZ ;  /* 0x000014ffff007987 */ /* 0x000fe80008100806 */
[----:B------:R-:W-:Y:S04]  /*0800*/  STL [UR6+0x18], RZ ;  /* 0x000018ffff007987 */ /* 0x000fe80008100806 */
[----:B------:R-:W-:Y:S01]  /*0810*/  STL [UR6+0x1c], RZ ;  /* 0x00001cffff007987 */ /* 0x000fe20008100806 */
.L_x_50:
[----:B------:R-:W-:Y:S05]  /*0820*/  BRA.U !UP1, `(.L_x_47) ;  /* 0x0000000109487547 */ /* 0x000fea000b800000 */
[----:B------:R-:W-:Y:S02]  /*0830*/  UISETP.GE.U32.AND UP0, UPT, UR5, 0x4, UPT ;  /* 0x000000040500788c */ /* 0x000fe4000bf06070 */
[----:B------:R-:W-:-:S04]  /*0840*/  ULOP3.LUT UR6, UR15, 0x3, URZ, 0xc0, !UPT ;  /* 0x000000030f067892 */ /* 0x000fc8000f8ec0ff */
[----:B------:R-:W-:-:S05]  /*0850*/  PLOP3.LUT P0, PT, PT, PT, UP0, 0x80, 0x8 ;  /* 0x000000000008781c */ /* 0x000fca0003f0f008 */
[----:B------:R-:W-:Y:S02]  /*0860*/  @UP0 ULEA UR5, UR4, UR22, 0x2 ;  /* 0x0000001604050291 */ /* 0x000fe4000f8e10ff */
[----:B------:R-:W-:Y:S02]  /*0870*/  @UP0 UIADD3 UR4, UPT, UPT, UR4, 0x4, URZ ;  /* 0x0000000404040890 */ /* 0x000fe4000fffe0ff */
[----:B------:R-:W-:-:S05]  /*0880*/  UISETP.NE.AND UP0, UPT, UR6, URZ, UPT ;  /* 0x000000ff0600728c */ /* 0x000fca000bf05270 */
[----:B------:R-:W-:Y:S04]  /*0890*/  @P0 STL [UR5], RZ ;  /* 0x000000ffff000987 */ /* 0x000fe80008100805 */
[----:B------:R-:W-:Y:S04]  /*08a0*/  @P0 STL [UR5+0x4], RZ ;  /* 0x000004ffff000987 */ /* 0x000fe80008100805 */
[----:B------:R-:W-:Y:S04]  /*08b0*/  @P0 STL [UR5+0x8], RZ ;  /* 0x000008ffff000987 */ /* 0x000fe80008100805 */
[----:B------:R-:W-:Y:S01]  /*08c0*/  @P0 STL [UR5+0xc], RZ ;  /* 0x00000cffff000987 */ /* 0x000fe20008100805 */
[----:B------:R-:W-:Y:S05]  /*08d0*/  BRA.U !UP0, `(.L_x_47) ;  /* 0x00000001081c7547 */ /* 0x000fea000b800000 */
[----:B------:R-:W-:-:S05]  /*08e0*/  UMOV UR5, URZ ;  /* 0x000000ff00057c82 */ /* 0x000fca0008000000 */
.L_x_51:
[----:B------:R-:W-:Y:S02]  /*08f0*/  ULEA UR13, UR4, UR22, 0x2 ;  /* 0x00000016040d7291 */ /* 0x000fe4000f8e10ff */
[----:B------:R-:W-:Y:S02]  /*0900*/  UIADD3 UR5, UPT, UPT, UR5, 0x1, URZ ;  /* 0x0000000105057890 */ /* 0x000fe4000fffe0ff */
[----:B------:R-:W-:Y:S02]  /*0910*/  UIADD3 UR4, UPT, UPT, UR4, 0x1, URZ ;  /* 0x0000000104047890 */ /* 0x000fe4000fffe0ff */
[----:B------:R-:W-:-:S03]  /*0920*/  UISETP.NE.AND UP0, UPT, UR5, UR6, UPT ;  /* 0x000000060500728c */ /* 0x000fc6000bf05270 */
[----:B------:R-:W-:Y:S06]  /*0930*/  STL [UR13], RZ ;  /* 0x000000ffff007987 */ /* 0x000fec000810080d */
[----:B------:R-:W-:Y:S05]  /*0940*/  BRA.U UP0, `(.L_x_51) ;  /* 0xfffffffd00e87547 */ /* 0x000fea000b83ffff */
.L_x_47:
[----:B------:R-:W-:Y:S01]  /*0950*/  UIADD3 UR4, UPT, UPT, UR25, 0x3f, -UR24 ;  /* 0x0000003f19047890 */ /* 0x000fe2000fffe818 */
[----:B------:R-:W-:Y:S01]  /*0960*/  HFMA2 R21, -RZ, RZ, 0, 0 ;  /* 0x00000000ff157431 */ /* 0x000fe200000001ff */
[----:B------:R-:W-:Y:S02]  /*0970*/  MOV R20, 0xff800000 ;  /* 0xff80000000147802 */ /* 0x000fe40000000f00 */
[----:B------:R-:W-:-:S09]  /*0980*/  UISETP.GE.U32.AND UP0, UPT, UR4, 0x40, UPT ;  /* 0x000000400400788c */ /* 0x000fd2000bf06070 */
[----:B------:R-:W-:Y:S05]  /*0990*/  BRA.U !UP0, `(.L_x_52) ;  /* 0x0000003908807547 */ /* 0x000fea000b800000 */
[----:B------:R-:W1:Y:S01]  /*09a0*/  S2UR UR5, SR_CgaCtaId ;  /* 0x00000000000579c3 */ /* 0x000e620000008800 */
[----:B------:R-:W2:Y:S01]  /*09b0*/  LDCU UR6, c[0x0][0x3b0] ;  /* 0x00007600ff0677ac */ /* 0x000ea20008000800 */
[----:B------:R-:W-:Y:S02]  /*09c0*/  MOV R20, 0xff800000 ;  /* 0xff80000000147802 */ /* 0x000fe40000000f00 */
[----:B------:R-:W-:Y:S01]  /*09d0*/  MOV R21, RZ ;  /* 0x000000ff00157202 */ /* 0x000fe20000000f00 */
[----:B------:R-:W-:Y:S01]  /*09e0*/  UMOV UR4, 0x400 ;  /* 0x0000040000047882 */ /* 0x000fe20000000000 */
[----:B------:R-:W-:Y:S02]  /*09f0*/  ULOP3.LUT UR30, UR15, 0xf, URZ, 0xc0, !UPT ;  /* 0x0000000f0f1e7892 */ /* 0x000fe4000f8ec0ff */
[----:B------:R-:W-:Y:S02]  /*0a00*/  ULOP3.LUT UR29, UR15, 0x7, URZ, 0xc0, !UPT ;  /* 0x000000070f1d7892 */ /* 0x000fe4000f8ec0ff */
[----:B------:R-:W-:-:S02]  /*0a10*/  ULOP3.LUT UR13, UR15, 0xfffffff0, URZ, 0xc0, !UPT ;  /* 0xfffffff00f0d7892 */ /* 0x000fc4000f8ec0ff */
[----:B------:R-:W-:Y:S02]  /*0a20*/  ULOP3.LUT UR28, UR15, 0x3, URZ, 0xc0, !UPT ;  /* 0x000000030f1c7892 */ /* 0x000fe4000f8ec0ff */
[----:B------:R-:W-:Y:S01]  /*0a30*/  USHF.L.U32 UR34, UR15, 0x2, URZ ;  /* 0x000000020f227899 */ /* 0x000fe200080006ff */
[----:B------:R-:W3:Y:S01]  /*0a40*/  LDCU UR32, c[0x0][0x360] ;  /* 0x00006c00ff2077ac */ /* 0x000ee20008000800 */
[----:B--2---:R-:W-:Y:S01]  /*0a50*/  FMUL R2, RZ, UR6 ;  /* 0x00000006ff027c20 */ /* 0x004fe20008400000 */
[----:B------:R-:W-:Y:S02]  /*0a60*/  UIMAD UR31, UR9, UR7, UR21 ;  /* 0x00000007091f72a4 */ /* 0x000fe4000f8e0215 */
[----:B------:R-:W-:Y:S02]  /*0a70*/  UIADD3 UR33, UPT, UPT, UR30, -0x1, URZ ;  /* 0xffffffff1e217890 */ /* 0x000fe4000fffe0ff */
[----:B-1----:R-:W-:Y:S02]  /*0a80*/  ULEA UR4, UR5, UR4, 0x18 ;  /* 0x0000000405047291 */ /* 0x002fe4000f8ec0ff */
[----:B------:R-:W-:-:S02]  /*0a90*/  UIADD3 UR36, UPT, UPT, UR29, -0x1, URZ ;  /* 0xffffffff1d247890 */ /* 0x000fc4000fffe0ff */
[----:B------:R-:W-:Y:S02]  /*0aa0*/  ULEA UR14, UR15, UR4, 0x8 ;  /* 0x000000040f0e7291 */ /* 0x000fe4000f8e40ff */
[----:B------:R-:W-:Y:S02]  /*0ab0*/  UIADD3 UR35, UPT, UPT, -UR13, URZ, URZ ;  /* 0x000000ff0d237290 */ /* 0x000fe4000fffe1ff */
[----:B------:R-:W-:Y:S01]  /*0ac0*/  ULEA UR15, UR15, UR14, 0x8 ;  /* 0x0000000e0f0f7291 */ /* 0x000fe2000f8e40ff */
[----:B---3--:R-:W-:-:S11]  /*0ad0*/  UMOV UR4, URZ ;  /* 0x000000ff00047c82 */ /* 0x008fd60008000000 */
.L_x_101:
[----:B------:R-:W-:Y:S01]  /*0ae0*/  ULEA UR37, UR4, UR24, 0x6 ;  /* 0x0000001804257291 */ /* 0x000fe2000f8e30ff */
[----:B01234-:R-:W-:Y:S01]  /*0af0*/  HFMA2 R4, -RZ, RZ, 0, 3.814697265625e-06 ;  /* 0x00000040ff047431 */ /* 0x01ffe200000001ff */
[----:B------:R-:W1:Y:S01]  /*0b00*/  LDCU UR16, c[0x0][0x3c4] ;  /* 0x00007880ff1077ac */ /* 0x000e620008000800 */
[----:B------:R-:W-:Y:S03]  /*0b10*/  BSSY.RECONVERGENT B0, `(.L_x_53) ;  /* 0x0000048000007945 */ /* 0x000fe60003800200 */
[----:B------:R-:W-:Y:S01]  /*0b20*/  MOV R23, UR37 ;  /* 0x0000002500177c02 */ /* 0x000fe20008000f00 */
[----:B------:R-:W2:Y:S03]  /*0b30*/  LDCU.64 UR38, c[0x0][0x398] ;  /* 0x00007300ff2677ac */ /* 0x000ea60008000a00 */
[----:B------:R-:W-:Y:S01]  /*0b40*/  VIADDMNMX.U32 R23, R23, R4, UR25, PT ;  /* 0x0000001917177e46 */ /* 0x000fe2000b800004 */
[----:B------:R-:W3:Y:S03]  /*0b50*/  LDCU.64 UR40, c[0x0][0x3a0] ;  /* 0x00007400ff2877ac */ /* 0x000ee60008000a00 */
[----:B------:R-:W-:-:S05]  /*0b60*/  IADD3 R3, PT, PT, R23, -UR37, RZ ;  /* 0x8000002517037c10 */ /* 0x000fca000fffe0ff */
[----:B-1----:R-:W-:-:S05]  /*0b70*/  IMAD R5, R3, UR16, RZ ;  /* 0x0000001003057c24 */ /* 0x002fca000f8e02ff */
[----:B0-----:R-:W-:-:S13]  /*0b80*/  ISETP.GE.U32.AND P0, PT, R0, R5, PT ;  /* 0x000000050000720c */ /* 0x001fda0003f06070 */
[----:B--23--:R-:W-:Y:S05]  /*0b90*/  @P0 BRA `(.L_x_54) ;  /* 0x0000000000fc0947 */ /* 0x00cfea0003800000 */
[----:B------:R-:W0:Y:S01]  /*0ba0*/  I2F.U32.RP R4, UR16 ;  /* 0x0000001000047d06 */ /* 0x000e220008209000 */
[----:B------:R-:W1:Y:S01]  /*0bb0*/  S2R R11, SR_CgaCtaId ;  /* 0x00000000000b7919 */ /* 0x000e620000008800 */
[----:B------:R-:W-:Y:S01]  /*0bc0*/  MOV R6, 0x400 ;  /* 0x0000040000067802 */ /* 0x000fe20000000f00 */
[----:B------:R-:W-:Y:S01]  /*0bd0*/  BSSY.RECONVERGENT B1, `(.L_x_55) ;  /* 0x0000023000017945 */ /* 0x000fe20003800200 */
[----:B------:R-:W-:-:S04]  /*0be0*/  ISETP.NE.U32.AND P0, PT, RZ, UR16, PT ;  /* 0x00000010ff007c0c */ /* 0x000fc8000bf05070 */
[----:B0-----:R-:W0:Y:S02]  /*0bf0*/  MUFU.RCP R4, R4 ;  /* 0x0000000400047308 */ /* 0x001e240000001000 */
[----:B0-----:R-:W-:Y:S02]  /*0c00*/  IADD3 R8, PT, PT, R4, 0xffffffe, RZ ;  /* 0x0ffffffe04087810 */ /* 0x001fe40007ffe0ff */
[----:B-1----:R-:W-:-:S04]  /*0c10*/  LEA R12, R11, R6, 0x18 ;  /* 0x000000060b0c7211 */ /* 0x002fc800078ec0ff */
[----:B------:R-:W0:Y:S01]  /*0c20*/  F2I.FTZ.U32.TRUNC.NTZ R7, R8 ;  /* 0x0000000800077305 */ /* 0x000e22000021f000 */
[----:B------:R-:W-:Y:S02]  /*0c30*/  MOV R6, RZ ;  /* 0x000000ff00067202 */ /* 0x000fe40000000f00 */
[----:B0-----:R-:W-:-:S05]  /*0c40*/  IADD3 R9, PT, PT, RZ, -R7, RZ ;  /* 0x80000007ff097210 */ /* 0x001fca0007ffe0ff */
[----:B------:R-:W-:-:S04]  /*0c50*/  IMAD R9, R9, UR16, RZ ;  /* 0x0000001009097c24 */ /* 0x000fc8000f8e02ff */
[----:B------:R-:W-:Y:S01]  /*0c60*/  IMAD.HI.U32 R4, R7, R9, R6 ;  /* 0x0000000907047227 */ /* 0x000fe200078e0006 */
[----:B------:R-:W-:Y:S02]  /*0c70*/  MOV R7, R0 ;  /* 0x0000000000077202 */ /* 0x000fe40000000f00 */
[----:B------:R-:W-:-:S07]  /*0c80*/  LOP3.LUT R6, RZ, UR16, RZ, 0x33, !PT ;  /* 0x00000010ff067c12 */ /* 0x000fce000f8e33ff */
.L_x_56:
[----:B------:R-:W-:-:S05]  /*0c90*/  IMAD.HI.U32 R9, R4, R7, RZ ;  /* 0x0000000704097227 */ /* 0x000fca00078e00ff */
[----:B0-----:R-:W-:-:S05]  /*0ca0*/  IADD3 R8, PT, PT, -R9, RZ, RZ ;  /* 0x000000ff09087210 */ /* 0x001fca0007ffe1ff */
[----:B------:R-:W-:-:S05]  /*0cb0*/  IMAD R8, R8, UR16, R7 ;  /* 0x0000001008087c24 */ /* 0x000fca000f8e0207 */
[----:B------:R-:W-:-:S13]  /*0cc0*/  ISETP.GE.U32.AND P1, PT, R8, UR16, PT ;  /* 0x0000001008007c0c */ /* 0x000fda000bf26070 */
[----:B------:R-:W-:Y:S02]  /*0cd0*/  @P1 IADD3 R8, PT, PT, R8, -UR16, RZ ;  /* 0x8000001008081c10 */ /* 0x000fe4000fffe0ff */
[----:B------:R-:W-:Y:S02]  /*0ce0*/  @P1 IADD3 R9, PT, PT, R9, 0x1, RZ ;  /* 0x0000000109091810 */ /* 0x000fe40007ffe0ff */
[----:B------:R-:W-:-:S13]  /*0cf0*/  ISETP.GE.U32.AND P2, PT, R8, UR16, PT ;  /* 0x0000001008007c0c */ /* 0x000fda000bf46070 */
[----:B------:R-:W-:-:S04]  /*0d00*/  @P2 IADD3 R9, PT, PT, R9, 0x1, RZ ;  /* 0x0000000109092810 */ /* 0x000fc80007ffe0ff */
[----:B------:R-:W-:-:S04]  /*0d10*/  SEL R9, R6, R9, !P0 ;  /* 0x0000000906097207 */ /* 0x000fc80004000000 */
[C---:B------:R-:W-:Y:S02]  /*0d20*/  IADD3 R8, PT, PT, -R9.reuse, RZ, RZ ;  /* 0x000000ff09087210 */ /* 0x040fe40007ffe1ff */
[----:B------:R-:W-:-:S03]  /*0d30*/  IADD3 R9, PT, PT, R9, UR37, RZ ;  /* 0x0000002509097c10 */ /* 0x000fc6000fffe0ff */
[----:B------:R-:W-:-:S04]  /*0d40*/  IMAD R8, R8, UR16, R7 ;  /* 0x0000001008087c24 */ /* 0x000fc8000f8e0207 */
[----:B------:R-:W-:-:S05]  /*0d50*/  IMAD R8, R9, UR16, R8 ;  /* 0x0000001009087c24 */ /* 0x000fca000f8e0208 */
[----:B------:R-:W-:-:S04]  /*0d60*/  IADD3 R9, P1, PT, R8, UR12, RZ ;  /* 0x0000000c08097c10 */ /* 0x000fc8000ff3e0ff */
[----:B------:R-:W-:Y:S02]  /*0d70*/  IADD3.X R10, PT, PT, RZ, RZ, RZ, P1, !PT ;  /* 0x000000ffff0a7210 */ /* 0x000fe40000ffe4ff */
[----:B------:R-:W-:-:S04]  /*0d80*/  LEA R8, P1, R9, UR38, 0x2 ;  /* 0x0000002609087c11 */ /* 0x000fc8000f8210ff */
[----:B------:R-:W-:-:S05]  /*0d90*/  LEA.HI.X R9, R9, UR39, R10, 0x2, P1 ;  /* 0x0000002709097c11 */ /* 0x000fca00088f140a */
[----:B------:R-:W2:Y:S01]  /*0da0*/  LDG.E.CONSTANT R8, desc[UR18][R8.64] ;  /* 0x0000001208087981 */ /* 0x000ea2000c1e9900 */
[C---:B------:R-:W-:Y:S02]  /*0db0*/  LEA R11, R7.reuse, R12, 0x2 ;  /* 0x0000000c070b7211 */ /* 0x040fe400078e10ff */
[----:B------:R-:W-:-:S04]  /*0dc0*/  IADD3 R7, PT, PT, R7, UR32, RZ ;  /* 0x0000002007077c10 */ /* 0x000fc8000fffe0ff */
[----:B------:R-:W-:Y:S01]  /*0dd0*/  ISETP.GE.U32.AND P1, PT, R7, R5, PT ;  /* 0x000000050700720c */ /* 0x000fe20003f26070 */
[----:B--2---:R0:W-:-:S12]  /*0de0*/  STS [R11], R8 ;  /* 0x000000080b007388 */ /* 0x0041d80000000800 */
[----:B------:R-:W-:Y:S05]  /*0df0*/  @!P1 BRA `(.L_x_56) ;  /* 0xfffffffc00a49947 */ /* 0x000fea000383ffff */
[----:B------:R-:W-:Y:S05]  /*0e00*/  BSYNC.RECONVERGENT B1 ;  /* 0x0000000000017941 */ /* 0x000fea0003800200 */
.L_x_55:
[----:B------:R-:W-:-:S07]  /*0e10*/  MOV R7, R0 ;  /* 0x0000000000077202 */ /* 0x000fce0000000f00 */
.L_x_57:
[----:B------:R-:W-:-:S05]  /*0e20*/  IMAD.HI.U32 R9, R4, R7, RZ ;  /* 0x0000000704097227 */ /* 0x000fca00078e00ff */
[----:B01----:R-:W-:-:S05]  /*0e30*/  IADD3 R8, PT, PT, -R9, RZ, RZ ;  /* 0x000000ff09087210 */ /* 0x003fca0007ffe1ff */
        /* <DEDUP_REMOVED lines=16> */
[C---:B------:R-:W-:Y:S02]  /*0f40*/  LEA R11, R7.reuse, UR14, 0x2 ;  /* 0x0000000e070b7c11 */ /* 0x040fe4000f8e10ff */
[----:B------:R-:W-:-:S04]  /*0f50*/  IADD3 R7, PT, PT, R7, UR32, RZ ;  /* 0x0000002007077c10 */ /* 0x000fc8000fffe0ff */
[----:B------:R-:W-:Y:S01]  /*0f60*/  ISETP.GE.U32.AND P1, PT, R7, R5, PT ;  /* 0x000000050700720c */ /* 0x000fe20003f26070 */
[----:B--2---:R1:W-:-:S12]  /*0f70*/  STS [R11], R8 ;  /* 0x000000080b007388 */ /* 0x0043d80000000800 */
[----:B------:R-:W-:Y:S05]  /*0f80*/  @!P1 BRA `(.L_x_57) ;  /* 0xfffffffc00a49947 */ /* 0x000fea000383ffff */
.L_x_54:
[----:B------:R-:W-:Y:S05]  /*0f90*/  BSYNC.RECONVERGENT B0 ;  /* 0x0000000000007941 */ /* 0x000fea0003800200 */
.L_x_53:
[----:B------:R-:W-:Y:S01]  /*0fa0*/  BAR.SYNC.DEFER_BLOCKING 0x0 ;  /* 0x0000000000007b1d */ /* 0x000fe20000010000 */
[----:B------:R-:W-:-:S05]  /*0fb0*/  ISETP.GE.U32.AND P0, PT, R0, R3, PT ;  /* 0x000000030000720c */ /* 0x000fca0003f06070 */
[----:B------:R-:W-:Y:S08]  /*0fc0*/  BSSY.RECONVERGENT B0, `(.L_x_58) ;  /* 0x000018c000007945 */ /* 0x000ff00003800200 */
[----:B------:R-:W-:Y:S05]  /*0fd0*/  @P0 BRA `(.L_x_59) ;  /* 0x0000001800280947 */ /* 0x000fea0003800000 */
[----:B------:R-:W-:-:S09]  /*0fe0*/  UISETP.NE.AND UP0, UPT, UR16, URZ, UPT ;  /* 0x000000ff1000728c */ /* 0x000fd2000bf05270 */
[----:B------:R-:W-:Y:S05]  /*0ff0*/  BRA.U UP0, `(.L_x_60) ;  /* 0x0000000100807547 */ /* 0x000fea000b800000 */
[----:B------:R-:W0:Y:S02]  /*1000*/  LDCU.64 UR38, c[0x0][0x3a8] ;  /* 0x00007500ff2677ac */ /* 0x000e240008000a00 */
[----:B0-----:R-:W-:-:S04]  /*1010*/  UISETP.NE.U32.AND UP0, UPT, UR38, URZ, UPT ;  /* 0x000000ff2600728c */ /* 0x001fc8000bf05070 */
[----:B------:R-:W-:-:S09]  /*1020*/  UISETP.NE.AND.EX UP0, UPT, UR39, URZ, UPT, UP0 ;  /* 0x000000ff2700728c */ /* 0x000fd2000bf05300 */
[----:B------:R-:W-:Y:S05]  /*1030*/  BRA.U !UP0, `(.L_x_61) ;  /* 0x00000001084c7547 */ /* 0x000fea000b800000 */
[----:B------:R-:W0:Y:S01]  /*1040*/  LDCU UR5, c[0x0][0x3c0] ;  /* 0x00007800ff0577ac */ /* 0x000e220008000800 */
[----:B------:R-:W2:Y:S01]  /*1050*/  LDC.64 R4, c[0x0][0x3a8] ;  /* 0x0000ea00ff047b82 */ /* 0x000ea20000000a00 */
[----:B------:R-:W-:Y:S01]  /*1060*/  MOV R6, UR31 ;  /* 0x0000001f00067c02 */ /* 0x000fe20008000f00 */
[----:B------:R-:W-:Y:S01]  /*1070*/  BSSY.RECONVERGENT B1, `(.L_x_62) ;  /* 0x000000e000017945 */ /* 0x000fe20003800200 */
[----:B-1----:R-:W-:Y:S02]  /*1080*/  MOV R8, R0 ;  /* 0x0000000000087202 */ /* 0x002fe40000000f00 */
[----:B0-----:R-:W-:-:S05]  /*1090*/  MOV R11, UR5 ;  /* 0x00000005000b7c02 */ /* 0x001fca0008000f00 */
[----:B------:R-:W-:-:S07]  /*10a0*/  IMAD R11, R11, R6, UR37 ;  /* 0x000000250b0b7e24 */ /* 0x000fce000f8e0206 */
.L_x_63:
[----:B------:R-:W-:-:S05]  /*10b0*/  IADD3 R7, PT, PT, R11, R8, RZ ;  /* 0x000000080b077210 */ /* 0x000fca0007ffe0ff */
[----:B--2---:R-:W-:-:S06]  /*10c0*/  IMAD.WIDE.U32 R6, R7, 0x4, R4 ;  /* 0x0000000407067825 */ /* 0x004fcc00078e0004 */
[----:B------:R-:W2:Y:S01]  /*10d0*/  LDG.E.CONSTANT R6, desc[UR18][R6.64] ;  /* 0x0000001206067981 */ /* 0x000ea2000c1e9900 */
[C---:B------:R-:W-:Y:S02]  /*10e0*/  LEA R10, R8.reuse, UR15, 0x2 ;  /* 0x0000000f080a7c11 */ /* 0x040fe4000f8e10ff */
[----:B------:R-:W-:Y:S02]  /*10f0*/  IADD3 R8, PT, PT, R8, UR32, RZ ;  /* 0x0000002008087c10 */ /* 0x000fe4000fffe0ff */
[----:B--2---:R-:W-:-:S04]  /*1100*/  FSETP.NEU.AND P0, PT, R6, RZ, PT ;  /* 0x000000ff0600720b */ /* 0x004fc80003f0d000 */
[----:B------:R-:W-:Y:S02]  /*1110*/  FSEL R9, R2, -INF , P0 ;  /* 0xff80000002097808 */ /* 0x000fe40000000000 */
[----:B------:R-:W-:-:S03]  /*1120*/  ISETP.GE.U32.AND P0, PT, R8, R3, PT ;  /* 0x000000030800720c */ /* 0x000fc60003f06070 */
[----:B------:R0:W-:Y:S10]  /*1130*/  STS [R10], R9 ;  /* 0x000000090a007388 */ /* 0x0001f40000000800 */
[----:B0-----:R-:W-:Y:S05]  /*1140*/  @!P0 BRA `(.L_x_63) ;  /* 0xfffffffc00d88947 */ /* 0x001fea000383ffff */
[----:B------:R-:W-:Y:S05]  /*1150*/  BSYNC.RECONVERGENT B1 ;  /* 0x0000000000017941 */ /* 0x000fea0003800200 */
.L_x_62:
[----:B------:R-:W-:Y:S05]  /*1160*/  BRA `(.L_x_59) ;  /* 0x0000001400c47947 */ /* 0x000fea0003800000 */
.L_x_61:
[----:B------:R-:W-:Y:S01]  /*1170*/  BSSY.RECONVERGENT B1, `(.L_x_64) ;  /* 0x0000007000017945 */ /* 0x000fe20003800200 */
[----:B------:R-:W-:-:S07]  /*1180*/  MOV R4, R0 ;  /* 0x0000000000047202 */ /* 0x000fce0000000f00 */
.L_x_65:
[C---:B------:R-:W-:Y:S02]  /*1190*/  LEA R5, R4.reuse, UR15, 0x2 ;  /* 0x0000000f04057c11 */ /* 0x040fe4000f8e10ff */
[----:B------:R-:W-:-:S03]  /*11a0*/  IADD3 R4, PT, PT, R4, UR32, RZ ;  /* 0x0000002004047c10 */ /* 0x000fc6000fffe0ff */
[----:B------:R0:W-:Y:S01]  /*11b0*/  STS [R5], R2 ;  /* 0x0000000205007388 */ /* 0x0001e20000000800 */
[----:B------:R-:W-:-:S13]  /*11c0*/  ISETP.GE.U32.AND P0, PT, R4, R3, PT ;  /* 0x000000030400720c */ /* 0x000fda0003f06070 */
[----:B0-----:R-:W-:Y:S05]  /*11d0*/  @!P0 BRA `(.L_x_65) ;  /* 0xfffffffc00ec8947 */ /* 0x001fea000383ffff */
[----:B------:R-:W-:Y:S05]  /*11e0*/  BSYNC.RECONVERGENT B1 ;  /* 0x0000000000017941 */ /* 0x000fea0003800200 */
.L_x_64:
[----:B------:R-:W-:Y:S05]  /*11f0*/  BRA `(.L_x_59) ;  /* 0x0000001400a07947 */ /* 0x000fea0003800000 */
.L_x_60:
[----:B------:R-:W0:Y:S02]  /*1200*/  LDCU.64 UR38, c[0x0][0x3a8] ;  /* 0x00007500ff2677ac */ /* 0x000e240008000a00 */
[----:B0-----:R-:W-:-:S04]  /*1210*/  UISETP.NE.U32.AND UP0, UPT, UR38, URZ, UPT ;  /* 0x000000ff2600728c */ /* 0x001fc8000bf05070 */
[----:B------:R-:W-:-:S09]  /*1220*/  UISETP.NE.AND.EX UP0, UPT, UR39, URZ, UPT, UP0 ;  /* 0x000000ff2700728c */ /* 0x000fd2000bf05300 */
[----:B------:R-:W-:Y:S05]  /*1230*/  BRA.U !UP0, `(.L_x_66) ;  /* 0x0000000908e47547 */ /* 0x000fea000b800000 */
[----:B------:R-:W-:Y:S01]  /*1240*/  BSSY.RECONVERGENT B1, `(.L_x_67) ;  /* 0x00000b7000017945 */ /* 0x000fe20003800200 */
[----:B------:R-:W-:-:S07]  /*1250*/  MOV R6, R0 ;  /* 0x0000000000067202 */ /* 0x000fce0000000f00 */
.L_x_73:
[----:B------:R-:W-:Y:S01]  /*1260*/  UISETP.GE.U32.AND UP0, UPT, UR26, 0xf, UPT ;  /* 0x0000000f1a00788c */ /* 0x000fe2000bf06070 */
[----:B------:R-:W-:Y:S01]  /*1270*/  HFMA2 R19, -RZ, RZ, 0, 0 ;  /* 0x00000000ff137431 */ /* 0x000fe200000001ff */
[----:B------:R-:W-:-:S07]  /*1280*/  MOV R7, RZ ;  /* 0x000000ff00077202 */ /* 0x000fce0000000f00 */
[----:B------:R-:W-:Y:S05]  /*1290*/  BRA.U !UP0, `(.L_x_68) ;  /* 0x0000000508107547 */ /* 0x000fea000b800000 */
[----:B------:R-:W0:Y:S01]  /*12a0*/  S2UR UR6, SR_CgaCtaId ;  /* 0x00000000000679c3 */ /* 0x000e220000008800 */
[----:B------:R-:W-:Y:S01]  /*12b0*/  UMOV UR5, 0x400 ;  /* 0x0000040000057882 */ /* 0x000fe20000000000 */
[----:B------:R-:W-:Y:S02]  /*12c0*/  MOV R19, RZ ;  /* 0x000000ff00137202 */ /* 0x000fe40000000f00 */
[----:B-1----:R-:W-:Y:S02]  /*12d0*/  MOV R8, RZ ;  /* 0x000000ff00087202 */ /* 0x002fe40000000f00 */
[----:B------:R-:W-:Y:S01]  /*12e0*/  MOV R9, UR35 ;  /* 0x0000002300097c02 */ /* 0x000fe20008000f00 */
[----:B0-----:R-:W-:-:S06]  /*12f0*/  ULEA UR5, UR6, UR5, 0x18 ;  /* 0x0000000506057291 */ /* 0x001fcc000f8ec0ff */
[----:B------:R-:W-:-:S05]  /*1300*/  MOV R7, UR5 ;  /* 0x0000000500077c02 */ /* 0x000fca0008000f00 */
[----:B------:R-:W-:-:S05]  /*1310*/  IMAD R7, R6, UR34, R7 ;  /* 0x0000002206077c24 */ /* 0x000fca000f8e0207 */
[----:B------:R-:W-:-:S07]  /*1320*/  IADD3 R7, PT, PT, R7, 0x20, RZ ;  /* 0x0000002007077810 */ /* 0x000fce0007ffe0ff */
.L_x_69:
[----:B------:R-:W0:Y:S01]  /*1330*/  LDC.64 R4, c[0x0][0x390] ;  /* 0x0000e400ff047b82 */ /* 0x000e220000000a00 */
[----:B------:R-:W-:Y:S01]  /*1340*/  IADD3 R10, P0, PT, R8, UR11, RZ ;  /* 0x0000000b080a7c10 */ /* 0x000fe2000ff1e0ff */
[----:B------:R-:W1:Y:S03]  /*1350*/  LDS R15, [R7+-0x20] ;  /* 0xffffe000070f7984 */ /* 0x000e660000000800 */
[----:B------:R-:W-:Y:S01]  /*1360*/  IADD3.X R11, PT, PT, RZ, UR27, RZ, P0, !PT ;  /* 0x0000001bff0b7c10 */ /* 0x000fe200087fe4ff */
[----:B------:R-:W2:Y:S04]  /*1370*/  LDS R26, [R7+-0x1c] ;  /* 0xffffe400071a7984 */ /* 0x000ea80000000800 */
[----:B------:R-:W3:Y:S01]  /*1380*/  LDS R27, [R7+-0x18] ;  /* 0xffffe800071b7984 */ /* 0x000ee20000000800 */
[----:B0-----:R-:W-:-:S04]  /*1390*/  LEA R4, P0, R10, R4, 0x2 ;  /* 0x000000040a047211 */ /* 0x001fc800078010ff */
[----:B------:R-:W-:-:S05]  /*13a0*/  LEA.HI.X R5, R10, R5, R11, 0x2, P0 ;  /* 0x000000050a057211 */ /* 0x000fca00000f140b */
[----:B------:R-:W1:Y:S04]  /*13b0*/  LDG.E.CONSTANT R14, desc[UR18][R4.64] ;  /* 0x00000012040e7981 */ /* 0x000e68000c1e9900 */
[----:B------:R-:W2:Y:S04]  /*13c0*/  LDG.E.CONSTANT R29, desc[UR18][R4.64+0x4] ;  /* 0x00000412041d7981 */ /* 0x000ea8000c1e9900 */
[----:B------:R-:W3:Y:S04]  /*13d0*/  LDG.E.CONSTANT R18, desc[UR18][R4.64+0x8] ;  /* 0x0000081204127981 */ /* 0x000ee8000c1e9900 */
[----:B------:R-:W4:Y:S04]  /*13e0*/  LDG.E.CONSTANT R24, desc[UR18][R4.64+0xc] ;  /* 0x00000c1204187981 */ /* 0x000f28000c1e9900 */
[----:B------:R-:W5:Y:S04]  /*13f0*/  LDG.E.CONSTANT R25, desc[UR18][R4.64+0x10] ;  /* 0x0000101204197981 */ /* 0x000f68000c1e9900 */
[----:B------:R-:W5:Y:S04]  /*1400*/  LDG.E.CONSTANT R22, desc[UR18][R4.64+0x14] ;  /* 0x0000141204167981 */ /* 0x000f68000c1e9900 */
[----:B------:R-:W5:Y:S04]  /*1410*/  LDG.E.CONSTANT R11, desc[UR18][R4.64+0x18] ;  /* 0x00001812040b7981 */ /* 0x000f68000c1e9900 */
[----:B------:R-:W5:Y:S04]  /*1420*/  LDG.E.CONSTANT R13, desc[UR18][R4.64+0x1c] ;  /* 0x00001c12040d7981 */ /* 0x000f68000c1e9900 */
[----:B------:R-:W5:Y:S04]  /*1430*/  LDG.E.CONSTANT R12, desc[UR18][R4.64+0x20] ;  /* 0x00002012040c7981 */ /* 0x000f68000c1e9900 */
[----:B------:R-:W5:Y:S04]  /*1440*/  LDG.E.CONSTANT R10, desc[UR18][R4.64+0x24] ;  /* 0x00002412040a7981 */ /* 0x000f68000c1e9900 */
[----:B------:R-:W5:Y:S04]  /*1450*/  LDG.E.CONSTANT R17, desc[UR18][R4.64+0x28] ;  /* 0x0000281204117981 */ /* 0x000f68000c1e9900 */
[----:B------:R-:W5:Y:S01]  /*1460*/  LDG.E.CONSTANT R16, desc[UR18][R4.64+0x2c] ;  /* 0x00002c1204107981 */ /* 0x000f62000c1e9900 */
[----:B-1----:R-:W-:-:S03]  /*1470*/  FFMA R14, R14, R15, R19 ;  /* 0x0000000f0e0e7223 */ /* 0x002fc60000000013 */
[----:B------:R-:W5:Y:S01]  /*1480*/  LDG.E.CONSTANT R15, desc[UR18][R4.64+0x30] ;  /* 0x00003012040f7981 */ /* 0x000f62000c1e9900 */
[----:B--2---:R-:W-:-:S03]  /*1490*/  FFMA R29, R29, R26, R14 ;  /* 0x0000001a1d1d7223 */ /* 0x004fc6000000000e */
[----:B------:R-:W2:Y:S01]  /*14a0*/  LDG.E.CONSTANT R14, desc[UR18][R4.64+0x34] ;  /* 0x00003412040e7981 */ /* 0x000ea2000c1e9900 */
[----:B---3--:R-:W-:-:S03]  /*14b0*/  FFMA R27, R18, R27, R29 ;  /* 0x0000001b121b7223 */ /* 0x008fc6000000001d */
[----:B------:R-:W3:Y:S04]  /*14c0*/  LDG.E.CONSTANT R18, desc[UR18][R4.64+0x38] ;  /* 0x0000381204127981 */ /* 0x000ee8000c1e9900 */
[----:B------:R0:W3:Y:S04]  /*14d0*/  LDG.E.CONSTANT R19, desc[UR18][R4.64+0x3c] ;  /* 0x00003c1204137981 */ /* 0x0000e8000c1e9900 */
[----:B------:R-:W4:Y:S04]  /*14e0*/  LDS R26, [R7+-0x14] ;  /* 0xffffec00071a7984 */ /* 0x000f280000000800 */
[----:B0-----:R-:W-:Y:S04]  /*14f0*/  LDS R4, [R7+0x8] ;  /* 0x0000080007047984 */ /* 0x001fe80000000800 */
[----:B------:R-:W-:Y:S01]  /*1500*/  LDS R5, [R7+0xc] ;  /* 0x00000c0007057984 */ /* 0x000fe20000000800 */
[----:B----4-:R-:W-:-:S03]  /*1510*/  FFMA R24, R24, R26, R27 ;  /* 0x0000001a18187223 */ /* 0x010fc6000000001b */
[----:B------:R-:W5:Y:S04]  /*1520*/  LDS R26, [R7+-0x10] ;  /* 0xfffff000071a7984 */ /* 0x000f680000000800 */
[----:B------:R-:W0:Y:S01]  /*1530*/  LDS R27, [R7+-0xc] ;  /* 0xfffff400071b7984 */ /* 0x000e220000000800 */
[----:B-----5:R-:W-:-:S03]  /*1540*/  FFMA R25, R25, R26, R24 ;  /* 0x0000001a19197223 */ /* 0x020fc60000000018 */
[----:B------:R-:W1:Y:S04]  /*1550*/  LDS R26, [R7+-0x8] ;  /* 0xfffff800071a7984 */ /* 0x000e680000000800 */
[----:B------:R-:W4:Y:S01]  /*1560*/  LDS R24, [R7+-0x4] ;  /* 0xfffffc0007187984 */ /* 0x000f220000000800 */
[----:B0-----:R-:W-:-:S03]  /*1570*/  FFMA R22, R22, R27, R25 ;  /* 0x0000001b16167223 */ /* 0x001fc60000000019 */
[----:B------:R-:W0:Y:S04]  /*1580*/  LDS R27, [R7] ;  /* 0x00000000071b7984 */ /* 0x000e280000000800 */
[----:B------:R-:W5:Y:S01]  /*1590*/  LDS R25, [R7+0x4] ;  /* 0x0000040007197984 */ /* 0x000f620000000800 */
[----:B-1----:R-:W-:-:S03]  /*15a0*/  FFMA R22, R11, R26, R22 ;  /* 0x0000001a0b167223 */ /* 0x002fc60000000016 */
[----:B------:R-:W-:Y:S01]  /*15b0*/  LDS R11, [R7+0x14] ;  /* 0x00001400070b7984 */ /* 0x000fe20000000800 */
[----:B----4-:R-:W-:-:S03]  /*15c0*/  FFMA R13, R13, R24, R22 ;  /* 0x000000180d0d7223 */ /* 0x010fc60000000016 */
[----:B------:R-:W1:Y:S01]  /*15d0*/  LDS R22, [R7+0x10] ;  /* 0x0000100007167984 */ /* 0x000e620000000800 */
[----:B0-----:R-:W-:-:S03]  /*15e0*/  FFMA R27, R12, R27, R13 ;  /* 0x0000001b0c1b7223 */ /* 0x001fc6000000000d */
[----:B------:R-:W3:Y:S04]  /*15f0*/  LDS R13, [R7+0x18] ;  /* 0x00001800070d7984 */ /* 0x000ee80000000800 */
[----:B------:R0:W4:Y:S01]  /*1600*/  LDS R12, [R7+0x1c] ;  /* 0x00001c00070c7984 */ /* 0x0001220000000800 */
[----:B-----5:R-:W-:Y:S01]  /*1610*/  FFMA R10, R10, R25, R27 ;  /* 0x000000190a0a7223 */ /* 0x020fe2000000001b */
[----:B------:R-:W-:-:S03]  /*1620*/  IADD3 R9, PT, PT, R9, 0x10, RZ ;  /* 0x0000001009097810 */ /* 0x000fc60007ffe0ff */
[----:B------:R-:W-:Y:S01]  /*1630*/  FFMA R17, R17, R4, R10 ;  /* 0x0000000411117223 */ /* 0x000fe2000000000a */
[----:B------:R-:W-:-:S03]  /*1640*/  ISETP.NE.AND P0, PT, R9, RZ, PT ;  /* 0x000000ff0900720c */ /* 0x000fc60003f05270 */
[----:B------:R-:W-:Y:S01]  /*1650*/  FFMA R16, R16, R5, R17 ;  /* 0x0000000510107223 */ /* 0x000fe20000000011 */
[----:B------:R-:W-:Y:S02]  /*1660*/  IADD3 R8, PT, PT, R8, 0x10, RZ ;  /* 0x0000001008087810 */ /* 0x000fe40007ffe0ff */
[----:B0-----:R-:W-:Y:S01]  /*1670*/  IADD3 R7, PT, PT, R7, 0x40, RZ ;  /* 0x0000004007077810 */ /* 0x001fe20007ffe0ff */
[----:B-1----:R-:W-:-:S04]  /*1680*/  FFMA R15, R15, R22, R16 ;  /* 0x000000160f0f7223 */ /* 0x002fc80000000010 */
[----:B--2---:R-:W-:-:S04]  /*1690*/  FFMA R11, R14, R11, R15 ;  /* 0x0000000b0e0b7223 */ /* 0x004fc8000000000f */
[----:B---3--:R-:W-:-:S04]  /*16a0*/  FFMA R18, R18, R13, R11 ;  /* 0x0000000d12127223 */ /* 0x008fc8000000000b */
[----:B----4-:R-:W-:Y:S01]  /*16b0*/  FFMA R19, R19, R12, R18 ;  /* 0x0000000c13137223 */ /* 0x010fe20000000012 */
[----:B------:R-:W-:Y:S06]  /*16c0*/  @P0 BRA `(.L_x_69) ;  /* 0xfffffffc00180947 */ /* 0x000fec000383ffff */
[----:B------:R-:W-:-:S07]  /*16d0*/  MOV R7, UR13 ;  /* 0x0000000d00077c02 */ /* 0x000fce0008000f00 */
.L_x_68:
[----:B------:R-:W-:-:S09]  /*16e0*/  UISETP.NE.AND UP0, UPT, UR30, URZ, UPT ;  /* 0x000000ff1e00728c */ /* 0x000fd2000bf05270 */
[----:B------:R-:W-:Y:S05]  /*16f0*/  BRA.U !UP0, `(.L_x_70) ;  /* 0x0000000508707547 */ /* 0x000fea000b800000 */
[----:B------:R-:W-:Y:S02]  /*1700*/  UISETP.GE.U32.AND UP0, UPT, UR33, 0x7, UPT ;  /* 0x000000072100788c */ /* 0x000fe4000bf06070 */
[----:B------:R-:W-:-:S07]  /*1710*/  UISETP.NE.AND UP1, UPT, UR29, URZ, UPT ;  /* 0x000000ff1d00728c */ /* 0x000fce000bf25270 */
[----:B------:R-:W-:Y:S05]  /*1720*/  BRA.U !UP0, `(.L_x_71) ;  /* 0x0000000108907547 */ /* 0x000fea000b800000 */
[----:B-1----:R-:W0:Y:S01]  /*1730*/  LDC.64 R10, c[0x0][0x390] ;  /* 0x0000e400ff0a7b82 */ /* 0x002e220000000a00 */
[----:B------:R-:W-:Y:S01]  /*1740*/  IADD3 R5, P0, PT, R7, UR11, RZ ;  /* 0x0000000b07057c10 */ /* 0x000fe2000ff1e0ff */
[----:B------:R-:W1:Y:S03]  /*1750*/  LDCU UR20, c[0x0][0x3c4] ;  /* 0x00007880ff1477ac */ /* 0x000e660008000800 */
[----:B------:R-:W-:Y:S02]  /*1760*/  IADD3.X R8, PT, PT, RZ, UR27, RZ, P0, !PT ;  /* 0x0000001bff087c10 */ /* 0x000fe400087fe4ff */
[----:B0-----:R-:W-:-:S04]  /*1770*/  LEA R4, P0, R5, R10, 0x2 ;  /* 0x0000000a05047211 */ /* 0x001fc800078010ff */
[----:B------:R-:W-:-:S05]  /*1780*/  LEA.HI.X R5, R5, R11, R8, 0x2, P0 ;  /* 0x0000000b05057211 */ /* 0x000fca00000f1408 */
[----:B------:R-:W2:Y:S04]  /*1790*/  LDG.E.CONSTANT R18, desc[UR18][R4.64] ;  /* 0x0000001204127981 */ /* 0x000ea8000c1e9900 */
[----:B------:R-:W3:Y:S04]  /*17a0*/  LDG.E.CONSTANT R14, desc[UR18][R4.64+0x4] ;  /* 0x00000412040e7981 */ /* 0x000ee8000c1e9900 */
[----:B------:R-:W4:Y:S04]  /*17b0*/  LDG.E.CONSTANT R12, desc[UR18][R4.64+0x8] ;  /* 0x00000812040c7981 */ /* 0x000f28000c1e9900 */
[----:B------:R-:W5:Y:S04]  /*17c0*/  LDG.E.CONSTANT R11, desc[UR18][R4.64+0xc] ;  /* 0x00000c12040b7981 */ /* 0x000f68000c1e9900 */
[----:B------:R-:W5:Y:S04]  /*17d0*/  LDG.E.CONSTANT R10, desc[UR18][R4.64+0x10] ;  /* 0x00001012040a7981 */ /* 0x000f68000c1e9900 */
[----:B------:R-:W5:Y:S04]  /*17e0*/  LDG.E.CONSTANT R9, desc[UR18][R4.64+0x14] ;  /* 0x0000141204097981 */ /* 0x000f68000c1e9900 */
[----:B------:R-:W5:Y:S04]  /*17f0*/  LDG.E.CONSTANT R8, desc[UR18][R4.64+0x18] ;  /* 0x0000181204087981 */ /* 0x000f68000c1e9900 */
[----:B------:R0:W5:Y:S01]  /*1800*/  LDG.E.CONSTANT R13, desc[UR18][R4.64+0x1c] ;  /* 0x00001c12040d7981 */ /* 0x000162000c1e9900 */
[----:B------:R-:W0:Y:S01]  /*1810*/  S2UR UR6, SR_CgaCtaId ;  /* 0x00000000000679c3 */ /* 0x000e220000008800 */
[----:B------:R-:W-:Y:S01]  /*1820*/  UMOV UR5, 0x400 ;  /* 0x0000040000057882 */ /* 0x000fe20000000000 */
[----:B-1----:R-:W-:Y:S01]  /*1830*/  IMAD R15, R6, UR20, R7 ;  /* 0x00000014060f7c24 */ /* 0x002fe2000f8e0207 */
[----:B------:R-:W-:Y:S01]  /*1840*/  IADD3 R7, PT, PT, R7, 0x8, RZ ;  /* 0x0000000807077810 */ /* 0x000fe20007ffe0ff */
[----:B0-----:R-:W-:-:S06]  /*1850*/  ULEA UR5, UR6, UR5, 0x18 ;  /* 0x0000000506057291 */ /* 0x001fcc000f8ec0ff */
[----:B------:R-:W-:-:S05]  /*1860*/  LEA R17, R15, UR5, 0x2 ;  /* 0x000000050f117c11 */ /* 0x000fca000f8e10ff */
[----:B------:R-:W2:Y:S04]  /*1870*/  LDS R22, [R17] ;  /* 0x0000000011167984 */ /* 0x000ea80000000800 */
[----:B------:R-:W3:Y:S04]  /*1880*/  LDS R24, [R17+0x4] ;  /* 0x0000040011187984 */ /* 0x000ee80000000800 */
[----:B------:R-:W4:Y:S04]  /*1890*/  LDS R25, [R17+0x8] ;  /* 0x0000080011197984 */ /* 0x000f280000000800 */
[----:B------:R-:W5:Y:S04]  /*18a0*/  LDS R26, [R17+0xc] ;  /* 0x00000c00111a7984 */ /* 0x000f680000000800 */
[----:B------:R-:W0:Y:S04]  /*18b0*/  LDS R15, [R17+0x10] ;  /* 0x00001000110f7984 */ /* 0x000e280000000800 */
[----:B------:R-:W1:Y:S04]  /*18c0*/  LDS R4, [R17+0x14] ;  /* 0x0000140011047984 */ /* 0x000e680000000800 */
[----:B------:R-:W1:Y:S04]  /*18d0*/  LDS R5, [R17+0x18] ;  /* 0x0000180011057984 */ /* 0x000e680000000800 */
[----:B------:R-:W1:Y:S01]  /*18e0*/  LDS R16, [R17+0x1c] ;  /* 0x00001c0011107984 */ /* 0x000e620000000800 */
[----:B--2---:R-:W-:-:S04]  /*18f0*/  FFMA R19, R18, R22, R19 ;  /* 0x0000001612137223 */ /* 0x004fc80000000013 */
[----:B---3--:R-:W-:-:S04]  /*1900*/  FFMA R19, R14, R24, R19 ;  /* 0x000000180e137223 */ /* 0x008fc80000000013 */
[----:B----4-:R-:W-:-:S04]  /*1910*/  FFMA R12, R12, R25, R19 ;  /* 0x000000190c0c7223 */ /* 0x010fc80000000013 */
[----:B-----5:R-:W-:-:S04]  /*1920*/  FFMA R11, R11, R26, R12 ;  /* 0x0000001a0b0b7223 */ /* 0x020fc8000000000c */
[----:B0-----:R-:W-:-:S04]  /*1930*/  FFMA R10, R10, R15, R11 ;  /* 0x0000000f0a0a7223 */ /* 0x001fc8000000000b */
[----:B-1----:R-:W-:-:S04]  /*1940*/  FFMA R9, R9, R4, R10 ;  /* 0x0000000409097223 */ /* 0x002fc8000000000a */
[----:B------:R-:W-:-:S04]  /*1950*/  FFMA R8, R8, R5, R9 ;  /* 0x0000000508087223 */ /* 0x000fc80000000009 */
[----:B------:R-:W-:-:S07]  /*1960*/  FFMA R19, R13, R16, R8 ;  /* 0x000000100d137223 */ /* 0x000fce0000000008 */
.L_x_71:
        /* <DEDUP_REMOVED lines=13> */
[----:B------:R-:W5:Y:S01]  /*1a40*/  LDG.E.CONSTANT R15, desc[UR18][R4.64+0xc] ;  /* 0x00000c12040f7981 */ /* 0x000f62000c1e9900 */
        /* <DEDUP_REMOVED lines=9> */
[----:B------:R-:W5:Y:S01]  /*1ae0*/  LDS R16, [R9+0xc] ;  /* 0x00000c0009107984 */ /* 0x000f620000000800 */
[----:B--2---:R-:W-:-:S04]  /*1af0*/  FFMA R8, R8, R10, R19 ;  /* 0x0000000a08087223 */ /* 0x004fc80000000013 */
[----:B---3--:R-:W-:-:S04]  /*1b00*/  FFMA R8, R11, R12, R8 ;  /* 0x0000000c0b087223 */ /* 0x008fc80000000008 */
[----:B----4-:R-:W-:-:S04]  /*1b10*/  FFMA R8, R13, R14, R8 ;  /* 0x0000000e0d087223 */ /* 0x010fc80000000008 */
[----:B-----5:R-:W-:-:S07]  /*1b20*/  FFMA R19, R15, R16, R8 ;  /* 0x000000100f137223 */ /* 0x020fce0000000008 */
.L_x_72:
[----:B------:R-:W-:Y:S05]  /*1b30*/  BRA.U !UP1, `(.L_x_70) ;  /* 0x0000000109607547 */ /* 0x000fea000b800000 */
[----:B-1----:R-:W0:Y:S01]  /*1b40*/  LDC.64 R10, c[0x0][0x390] ;  /* 0x0000e400ff0a7b82 */ /* 0x002e220000000a00 */
[----:B------:R-:W-:Y:S01]  /*1b50*/  IADD3 R5, P0, PT, R7, UR11, RZ ;  /* 0x0000000b07057c10 */ /* 0x000fe2000ff1e0ff */
[----:B------:R-:W1:Y:S03]  /*1b60*/  LDCU UR20, c[0x0][0x3c4] ;  /* 0x00007880ff1477ac */ /* 0x000e660008000800 */
[----:B------:R-:W-:Y:S02]  /*1b70*/  IADD3.X R8, PT, PT, RZ, UR27, RZ, P0, !PT ;  /* 0x0000001bff087c10 */ /* 0x000fe400087fe4ff */
[----:B0-----:R-:W-:-:S04]  /*1b80*/  LEA R4, P0, R5, R10, 0x2 ;  /* 0x0000000a05047211 */ /* 0x001fc800078010ff */
[----:B------:R-:W-:-:S05]  /*1b90*/  LEA.HI.X R5, R5, R11, R8, 0x2, P0 ;  /* 0x0000000b05057211 */ /* 0x000fca00000f1408 */
[----:B------:R-:W2:Y:S01]  /*1ba0*/  LDG.E.CONSTANT R8, desc[UR18][R4.64] ;  /* 0x0000001204087981 */ /* 0x000ea2000c1e9900 */
[----:B------:R-:W0:Y:S01]  /*1bb0*/  S2UR UR6, SR_CgaCtaId ;  /* 0x00000000000679c3 */ /* 0x000e220000008800 */
[----:B------:R-:W-:Y:S01]  /*1bc0*/  UMOV UR5, 0x400 ;  /* 0x0000040000057882 */ /* 0x000fe20000000000 */
[----:B-1----:R-:W-:Y:S01]  /*1bd0*/  IMAD R7, R6, UR20, R7 ;  /* 0x0000001406077c24 */ /* 0x002fe2000f8e0207 */
[----:B------:R-:W-:Y:S02]  /*1be0*/  UISETP.NE.AND UP0, UPT, UR28, 0x1, UPT ;  /* 0x000000011c00788c */ /* 0x000fe4000bf05270 */
[----:B0-----:R-:W-:-:S06]  /*1bf0*/  ULEA UR5, UR6, UR5, 0x18 ;  /* 0x0000000506057291 */ /* 0x001fcc000f8ec0ff */
[----:B------:R-:W-:-:S05]  /*1c00*/  LEA R11, R7, UR5, 0x2 ;  /* 0x00000005070b7c11 */ /* 0x000fca000f8e10ff */
[----:B------:R-:W2:Y:S02]  /*1c10*/  LDS R7, [R11] ;  /* 0x000000000b077984 */ /* 0x000ea40000000800 */
[----:B--2---:R-:W-:Y:S01]  /*1c20*/  FFMA R19, R8, R7, R19 ;  /* 0x0000000708137223 */ /* 0x004fe20000000013 */
[----:B------:R-:W-:Y:S06]  /*1c30*/  BRA.U !UP0, `(.L_x_70) ;  /* 0x0000000108207547 */ /* 0x000fec000b800000 */
[----:B------:R-:W-:Y:S01]  /*1c40*/  UISETP.NE.AND UP0, UPT, UR28, 0x2, UPT ;  /* 0x000000021c00788c */ /* 0x000fe2000bf05270 */
[----:B------:R-:W2:Y:S04]  /*1c50*/  LDG.E.CONSTANT R8, desc[UR18][R4.64+0x4] ;  /* 0x0000041204087981 */ /* 0x000ea8000c1e9900 */
[----:B------:R-:W2:Y:S01]  /*1c60*/  LDS R7, [R11+0x4] ;  /* 0x000004000b077984 */ /* 0x000ea20000000800 */
[----:B------:R-:W-:-:S13]  /*1c70*/  PLOP3.LUT P0, PT, PT, PT, UP0, 0x80, 0x8 ;  /* 0x000000000008781c */ /* 0x000fda0003f0f008 */
[----:B------:R-:W3:Y:S04]  /*1c80*/  @P0 LDG.E.CONSTANT R10, desc[UR18][R4.64+0x8] ;  /* 0x00000812040a0981 */ /* 0x000ee8000c1e9900 */
[----:B------:R-:W3:Y:S01]  /*1c90*/  @P0 LDS R9, [R11+0x8] ;  /* 0x000008000b090984 */ /* 0x000ee20000000800 */
[----:B--2---:R-:W-:-:S04]  /*1ca0*/  FFMA R19, R8, R7, R19 ;  /* 0x0000000708137223 */ /* 0x004fc80000000013 */
[----:B---3--:R-:W-:-:S07]  /*1cb0*/  @P0 FFMA R19, R10, R9, R19 ;  /* 0x000000090a130223 */ /* 0x008fce0000000013 */
.L_x_70:
[----:B------:R-:W0:Y:S01]  /*1cc0*/  LDCU UR5, c[0x0][0x3c0] ;  /* 0x00007800ff0577ac */ /* 0x000e220008000800 */
[----:B------:R-:W2:Y:S01]  /*1cd0*/  LDC.64 R4, c[0x0][0x3a8] ;  /* 0x0000ea00ff047b82 */ /* 0x000ea20000000a00 */
[----:B0-----:R-:W-:-:S06]  /*1ce0*/  UIMAD UR5, UR31, UR5, UR37 ;  /* 0x000000051f0572a4 */ /* 0x001fcc000f8e0225 */
[----:B------:R-:W-:-:S05]  /*1cf0*/  IADD3 R7, PT, PT, R6, UR5, RZ ;  /* 0x0000000506077c10 */ /* 0x000fca000fffe0ff */
[----:B--2---:R-:W-:Y:S01]  /*1d00*/  IMAD.WIDE.U32 R4, R7, 0x4, R4 ;  /* 0x0000000407047825 */ /* 0x004fe200078e0004 */
[----:B------:R-:W0:Y:S05]  /*1d10*/  LDCU UR5, c[0x0][0x3b0] ;  /* 0x00007600ff0577ac */ /* 0x000e2a0008000800 */
[----:B------:R-:W2:Y:S01]  /*1d20*/  LDG.E.CONSTANT R4, desc[UR18][R4.64] ;  /* 0x0000001204047981 */ /* 0x000ea2000c1e9900 */
[C---:B-1----:R-:W-:Y:S02]  /*1d30*/  LEA R8, R6.reuse, UR15, 0x2 ;  /* 0x0000000f06087c11 */ /* 0x042fe4000f8e10ff */
[----:B------:R-:W-:Y:S01]  /*1d40*/  IADD3 R6, PT, PT, R6, UR32, RZ ;  /* 0x0000002006067c10 */ /* 0x000fe2000fffe0ff */
[----:B0-----:R-:W-:Y:S01]  /*1d50*/  FMUL R19, R19, UR5 ;  /* 0x0000000513137c20 */ /* 0x001fe20008400000 */
[----:B--2---:R-:W-:-:S04]  /*1d60*/  FSETP.NEU.AND P0, PT, R4, RZ, PT ;  /* 0x000000ff0400720b */ /* 0x004fc80003f0d000 */
[----:B------:R-:W-:Y:S02]  /*1d70*/  FSEL R19, R19, -INF , P0 ;  /* 0xff80000013137808 */ /* 0x000fe40000000000 */
[----:B------:R-:W-:-:S03]  /*1d80*/  ISETP.GE.U32.AND P0, PT, R6, R3, PT ;  /* 0x000000030600720c */ /* 0x000fc60003f06070 */
[----:B------:R0:W-:Y:S10]  /*1d90*/  STS [R8], R19 ;  /* 0x0000001308007388 */ /* 0x0001f40000000800 */
[----:B0-----:R-:W-:Y:S05]  /*1da0*/  @!P0 BRA `(.L_x_73) ;  /* 0xfffffff4002c8947 */ /* 0x001fea000383ffff */
[----:B------:R-:W-:Y:S05]  /*1db0*/  BSYNC.RECONVERGENT B1 ;  /* 0x0000000000017941 */ /* 0x000fea0003800200 */
.L_x_67:
[----:B------:R-:W-:Y:S05]  /*1dc0*/  BRA `(.L_x_59) ;  /* 0x0000000800ac7947 */ /* 0x000fea0003800000 */
.L_x_66:
[----:B------:R-:W-:-:S07]  /*1dd0*/  MOV R6, R0 ;  /* 0x0000000000067202 */ /* 0x000fce0000000f00 */
.L_x_79:
[----:B------:R-:W-:Y:S01]  /*1de0*/  UISETP.GE.U32.AND UP0, UPT, UR26, 0xf, UPT ;  /* 0x0000000f1a00788c */ /* 0x000fe2000bf06070 */
[----:B0-----:R-:W-:Y:S01]  /*1df0*/  HFMA2 R22, -RZ, RZ, 0, 0 ;  /* 0x00000000ff167431 */ /* 0x001fe200000001ff */
[----:B------:R-:W-:-:S07]  /*1e00*/  MOV R7, RZ ;  /* 0x000000ff00077202 */ /* 0x000fce0000000f00 */
[----:B------:R-:W-:Y:S05]  /*1e10*/  BRA.U !UP0, `(.L_x_74) ;  /* 0x0000000508047547 */ /* 0x000fea000b800000 */
[----:B------:R-:W0:Y:S01]  /*1e20*/  S2R R4, SR_CgaCtaId ;  /* 0x0000000000047919 */ /* 0x000e220000008800 */
[----:B------:R-:W-:Y:S02]  /*1e30*/  MOV R7, 0x400 ;  /* 0x0000040000077802 */ /* 0x000fe40000000f00 */
[----:B------:R-:W-:Y:S02]  /*1e40*/  MOV R22, RZ ;  /* 0x000000ff00167202 */ /* 0x000fe40000000f00 */
[----:B------:R-:W-:Y:S02]  /*1e50*/  MOV R9, RZ ;  /* 0x000000ff00097202 */ /* 0x000fe40000000f00 */
[----:B0-----:R-:W-:-:S07]  /*1e60*/  LEA R7, R4, R7, 0x18 ;  /* 0x0000000704077211 */ /* 0x001fce00078ec0ff */
.L_x_75:
        /* <DEDUP_REMOVED lines=11> */
[----:B------:R-:W5:Y:S01]  /*1f20*/  LDG.E.CONSTANT R16, desc[UR18][R4.64+0x14] ;  /* 0x0000141204107981 */ /* 0x000f62000c1e9900 */
[----:B-1----:R-:W-:-:S03]  /*1f30*/  IMAD R8, R6, UR5, R9 ;  /* 0x0000000506087c24 */ /* 0x002fc6000f8e0209 */
[----:B------:R-:W5:Y:S02]  /*1f40*/  LDG.E.CONSTANT R13, desc[UR18][R4.64+0x18] ;  /* 0x00001812040d7981 */ /* 0x000f64000c1e9900 */
[----:B------:R-:W-:Y:S02]  /*1f50*/  LEA R8, R8, R7, 0x2 ;  /* 0x0000000708087211 */ /* 0x000fe400078e10ff */
[----:B------:R-:W5:Y:S04]  /*1f60*/  LDG.E.CONSTANT R11, desc[UR18][R4.64+0x1c] ;  /* 0x00001c12040b7981 */ /* 0x000f68000c1e9900 */
[----:B------:R-:W2:Y:S04]  /*1f70*/  LDS R14, [R8] ;  /* 0x00000000080e7984 */ /* 0x000ea80000000800 */
[----:B------:R-:W3:Y:S04]  /*1f80*/  LDS R18, [R8+0x4] ;  /* 0x0000040008127984 */ /* 0x000ee80000000800 */
[----:B------:R-:W4:Y:S04]  /*1f90*/  LDS R26, [R8+0x8] ;  /* 0x00000800081a7984 */ /* 0x000f280000000800 */
[----:B------:R-:W5:Y:S04]  /*1fa0*/  LDG.E.CONSTANT R10, desc[UR18][R4.64+0x20] ;  /* 0x00002012040a7981 */ /* 0x000f68000c1e9900 */
[----:B------:R-:W5:Y:S01]  /*1fb0*/  LDG.E.CONSTANT R12, desc[UR18][R4.64+0x24] ;  /* 0x00002412040c7981 */ /* 0x000f62000c1e9900 */
[----:B--2---:R-:W-:-:S03]  /*1fc0*/  FFMA R22, R15, R14, R22 ;  /* 0x0000000e0f167223 */ /* 0x004fc60000000016 */
[----:B------:R-:W2:Y:S04]  /*1fd0*/  LDG.E.CONSTANT R15, desc[UR18][R4.64+0x28] ;  /* 0x00002812040f7981 */ /* 0x000ea8000c1e9900 */
[----:B------:R-:W2:Y:S01]  /*1fe0*/  LDG.E.CONSTANT R14, desc[UR18][R4.64+0x2c] ;  /* 0x00002c12040e7981 */ /* 0x000ea2000c1e9900 */
[----:B---3--:R-:W-:-:S03]  /*1ff0*/  FFMA R22, R17, R18, R22 ;  /* 0x0000001211167223 */ /* 0x008fc60000000016 */
[----:B------:R-:W3:Y:S01]  /*2000*/  LDG.E.CONSTANT R18, desc[UR18][R4.64+0x30] ;  /* 0x0000301204127981 */ /* 0x000ee2000c1e9900 */
[----:B----4-:R-:W-:-:S03]  /*2010*/  FFMA R27, R19, R26, R22 ;  /* 0x0000001a131b7223 */ /* 0x010fc60000000016 */
[----:B------:R-:W4:Y:S04]  /*2020*/  LDG.E.CONSTANT R17, desc[UR18][R4.64+0x34] ;  /* 0x0000341204117981 */ /* 0x000f28000c1e9900 */
[----:B------:R-:W4:Y:S04]  /*2030*/  LDG.E.CONSTANT R19, desc[UR18][R4.64+0x38] ;  /* 0x0000381204137981 */ /* 0x000f28000c1e9900 */
[----:B------:R0:W4:Y:S04]  /*2040*/  LDG.E.CONSTANT R22, desc[UR18][R4.64+0x3c] ;  /* 0x00003c1204167981 */ /* 0x000128000c1e9900 */
[----:B------:R-:W5:Y:S04]  /*2050*/  LDS R26, [R8+0xc] ;  /* 0x00000c00081a7984 */ /* 0x000f680000000800 */
[----:B0-----:R-:W-:Y:S04]  /*2060*/  LDS R4, [R8+0x28] ;  /* 0x0000280008047984 */ /* 0x001fe80000000800 */
[----:B------:R-:W-:Y:S01]  /*2070*/  LDS R5, [R8+0x2c] ;  /* 0x00002c0008057984 */ /* 0x000fe20000000800 */
[----:B-----5:R-:W-:-:S03]  /*2080*/  FFMA R24, R24, R26, R27 ;  /* 0x0000001a18187223 */ /* 0x020fc6000000001b */
[----:B------:R-:W0:Y:S04]  /*2090*/  LDS R26, [R8+0x10] ;  /* 0x00001000081a7984 */ /* 0x000e280000000800 */
[----:B------:R-:W1:Y:S01]  /*20a0*/  LDS R27, [R8+0x14] ;  /* 0x00001400081b7984 */ /* 0x000e620000000800 */
[----:B0-----:R-:W-:-:S03]  /*20b0*/  FFMA R25, R25, R26, R24 ;  /* 0x0000001a19197223 */ /* 0x001fc60000000018 */
[----:B------:R-:W0:Y:S04]  /*20c0*/  LDS R26, [R8+0x18] ;  /* 0x00001800081a7984 */ /* 0x000e280000000800 */
[----:B------:R-:W5:Y:S01]  /*20d0*/  LDS R24, [R8+0x1c] ;  /* 0x00001c0008187984 */ /* 0x000f620000000800 */
[----:B-1----:R-:W-:-:S03]  /*20e0*/  FFMA R16, R16, R27, R25 ;  /* 0x0000001b10107223 */ /* 0x002fc60000000019 */
[----:B------:R-:W1:Y:S04]  /*20f0*/  LDS R27, [R8+0x20] ;  /* 0x00002000081b7984 */ /* 0x000e680000000800 */
[----:B------:R-:W1:Y:S01]  /*2100*/  LDS R25, [R8+0x24] ;  /* 0x0000240008197984 */ /* 0x000e620000000800 */
[----:B0-----:R-:W-:-:S04]  /*2110*/  FFMA R16, R13, R26, R16 ;  /* 0x0000001a0d107223 */ /* 0x001fc80000000010 */
[----:B-----5:R-:W-:Y:S02]  /*2120*/  FFMA R13, R11, R24, R16 ;  /* 0x000000180b0d7223 */ /* 0x020fe40000000010 */
[----:B------:R-:W3:Y:S04]  /*2130*/  LDS R11, [R8+0x30] ;  /* 0x00003000080b7984 */ /* 0x000ee80000000800 */
[----:B------:R-:W4:Y:S01]  /*2140*/  LDS R16, [R8+0x34] ;  /* 0x0000340008107984 */ /* 0x000f220000000800 */
[----:B-1----:R-:W-:-:S03]  /*2150*/  FFMA R27, R10, R27, R13 ;  /* 0x0000001b0a1b7223 */ /* 0x002fc6000000000d */
[----:B------:R-:W0:Y:S04]  /*2160*/  LDS R10, [R8+0x38] ;  /* 0x00003800080a7984 */ /* 0x000e280000000800 */
[----:B------:R-:W1:Y:S01]  /*2170*/  LDS R13, [R8+0x3c] ;  /* 0x00003c00080d7984 */ /* 0x000e620000000800 */
[----:B------:R-:W-:Y:S01]  /*2180*/  FFMA R12, R12, R25, R27 ;  /* 0x000000190c0c7223 */ /* 0x000fe2000000001b */
[----:B------:R-:W-:-:S04]  /*2190*/  IADD3 R9, PT, PT, R9, 0x10, RZ ;  /* 0x0000001009097810 */ /* 0x000fc80007ffe0ff */
[----:B------:R-:W-:Y:S01]  /*21a0*/  ISETP.NE.AND P0, PT, R9, UR13, PT ;  /* 0x0000000d09007c0c */ /* 0x000fe2000bf05270 */
[----:B--2---:R-:W-:-:S04]  /*21b0*/  FFMA R15, R15, R4, R12 ;  /* 0x000000040f0f7223 */ /* 0x004fc8000000000c */
[----:B------:R-:W-:-:S04]  /*21c0*/  FFMA R5, R14, R5, R15 ;  /* 0x000000050e057223 */ /* 0x000fc8000000000f */
[----:B---3--:R-:W-:-:S04]  /*21d0*/  FFMA R18, R18, R11, R5 ;  /* 0x0000000b12127223 */ /* 0x008fc80000000005 */
[----:B----4-:R-:W-:-:S04]  /*21e0*/  FFMA R16, R17, R16, R18 ;  /* 0x0000001011107223 */ /* 0x010fc80000000012 */
[----:B0-----:R-:W-:-:S04]  /*21f0*/  FFMA R19, R19, R10, R16 ;  /* 0x0000000a13137223 */ /* 0x001fc80000000010 */
[----:B-1----:R-:W-:Y:S01]  /*2200*/  FFMA R22, R22, R13, R19 ;  /* 0x0000000d16167223 */ /* 0x002fe20000000013 */
[----:B------:R-:W-:Y:S06]  /*2210*/  @P0 BRA `(.L_x_75) ;  /* 0xfffffffc00140947 */ /* 0x000fec000383ffff */
[----:B------:R-:W-:-:S07]  /*2220*/  MOV R7, UR13 ;  /* 0x0000000d00077c02 */ /* 0x000fce0008000f00 */
.L_x_74:
        /* <DEDUP_REMOVED lines=41> */
.L_x_77:
        /* <DEDUP_REMOVED lines=28> */
.L_x_78:
        /* <DEDUP_REMOVED lines=25> */
.L_x_76:
[----:B------:R-:W0:Y:S01]  /*2810*/  LDCU UR5, c[0x0][0x3b0] ;  /* 0x00007600ff0577ac */ /* 0x000e220008000800 */
[C---:B------:R-:W-:Y:S02]  /*2820*/  LEA R5, R6.reuse, UR15, 0x2 ;  /* 0x0000000f06057c11 */ /* 0x040fe4000f8e10ff */
[----:B------:R-:W-:-:S04]  /*2830*/  IADD3 R6, PT, PT, R6, UR32, RZ ;  /* 0x0000002006067c10 */ /* 0x000fc8000fffe0ff */
[----:B------:R-:W-:Y:S01]  /*2840*/  ISETP.GE.U32.AND P0, PT, R6, R3, PT ;  /* 0x000000030600720c */ /* 0x000fe20003f06070 */
[----:B0-----:R-:W-:-:S05]  /*2850*/  FMUL R22, R22, UR5 ;  /* 0x0000000516167c20 */ /* 0x001fca0008400000 */
[----:B------:R0:W-:Y:S07]  /*2860*/  STS [R5], R22 ;  /* 0x0000001605007388 */ /* 0x0001ee0000000800 */
[----:B------:R-:W-:Y:S05]  /*2870*/  @!P0 BRA `(.L_x_79) ;  /* 0xfffffff400588947 */ /* 0x000fea000383ffff */
.L_x_59:
[----:B------:R-:W-:Y:S05]  /*2880*/  BSYNC.RECONVERGENT B0 ;  /* 0x0000000000007941 */ /* 0x000fea0003800200 */
.L_x_58:
[----:B------:R-:W-:Y:S01]  /*2890*/  BAR.SYNC.DEFER_BLOCKING 0x0 ;  /* 0x0000000000007b1d */ /* 0x000fe20000010000 */
[----:B------:R-:W-:-:S05]  /*28a0*/  ISETP.NE.AND P0, PT, R0, RZ, PT ;  /* 0x000000ff0000720c */ /* 0x000fca0003f05270 */
[----:B------:R-:W-:Y:S08]  /*28b0*/  BSSY.RECONVERGENT B0, `(.L_x_80) ;  /* 0x00001a8000007945 */ /* 0x000ff00003800200 */
[----:B------:R-:W-:Y:S05]  /*28c0*/  @P0 BRA `(.L_x_81) ;  /* 0x0000001800980947 */ /* 0x000fea0003800000 */
[----:B------:R-:W-:Y:S02]  /*28d0*/  ISETP.NE.AND P0, PT, R3, RZ, PT ;  /* 0x000000ff0300720c */ /* 0x000fe40003f05270 */
[----:B------:R-:W-:-:S11]  /*28e0*/  MOV R25, 0xff800000 ;  /* 0xff80000000197802 */ /* 0x000fd60000000f00 */
[----:B------:R-:W-:Y:S05]  /*28f0*/  @!P0 BRA `(.L_x_82) ;  /* 0x0000000000e48947 */ /* 0x000fea0003800000 */
[----:B------:R-:W-:Y:S01]  /*2900*/  IADD3 R4, PT, PT, -R23, UR37, RZ ;  /* 0x0000002517047c10 */ /* 0x000fe2000fffe1ff */
[----:B0-----:R-:W-:Y:S01]  /*2910*/  HFMA2 R22, -RZ, RZ, 0, 0 ;  /* 0x00000000ff167431 */ /* 0x001fe200000001ff */
[----:B------:R-:W-:Y:S02]  /*2920*/  LOP3.LUT R24, R3, 0xf, RZ, 0xc0, !PT ;  /* 0x0000000f03187812 */ /* 0x000fe400078ec0ff */
[----:B------:R-:W-:Y:S02]  /*2930*/  ISETP.GT.U32.AND P2, PT, R4, -0x10, PT ;  /* 0xfffffff00400780c */ /* 0x000fe40003f44070 */
[----:B------:R-:W-:Y:S02]  /*2940*/  ISETP.NE.AND P1, PT, R24, RZ, PT ;  /* 0x000000ff1800720c */ /* 0x000fe40003f25270 */
[----:B------:R-:W-:-:S09]  /*2950*/  MOV R25, 0xff800000 ;  /* 0xff80000000197802 */ /* 0x000fd20000000f00 */
[----:B------:R-:W-:Y:S05]  /*2960*/  @P2 BRA `(.L_x_83) ;  /* 0x00000000004c2947 */ /* 0x000fea0003800000 */
[----:B------:R-:W-:Y:S01]  /*2970*/  LOP3.LUT R22, R3, 0xfffffff0, RZ, 0xc0, !PT ;  /* 0xfffffff003167812 */ /* 0x000fe200078ec0ff */
[----:B------:R-:W-:Y:S01]  /*2980*/  UMOV UR5, URZ ;  /* 0x000000ff00057c82 */ /* 0x000fe20008000000 */
[----:B------:R-:W-:-:S07]  /*2990*/  MOV R25, 0xff800000 ;  /* 0xff80000000197802 */ /* 0x000fce0000000f00 */
.L_x_84:
[----:B------:R-:W-:Y:S02]  /*29a0*/  ULEA UR6, UR5, UR15, 0x2 ;  /* 0x0000000f05067291 */ /* 0x000fe4000f8e10ff */
[----:B------:R-:W-:-:S06]  /*29b0*/  UIADD3 UR5, UPT, UPT, UR5, 0x10, URZ ;  /* 0x0000001005057890 */ /* 0x000fcc000fffe0ff */
[----:B------:R-:W-:Y:S01]  /*29c0*/  ISETP.NE.AND P2, PT, R22, UR5, PT ;  /* 0x0000000516007c0c */ /* 0x000fe2000bf45270 */
[----:B------:R-:W0:Y:S04]  /*29d0*/  LDS.128 R4, [UR6] ;  /* 0x00000006ff047984 */ /* 0x000e280008000c00 */
[----:B-1----:R-:W1:Y:S04]  /*29e0*/  LDS.128 R8, [UR6+0x10] ;  /* 0x00001006ff087984 */ /* 0x002e680008000c00 */
[----:B------:R-:W2:Y:S04]  /*29f0*/  LDS.128 R12, [UR6+0x20] ;  /* 0x00002006ff0c7984 */ /* 0x000ea80008000c00 */
[----:B------:R-:W3:Y:S01]  /*2a00*/  LDS.128 R16, [UR6+0x30] ;  /* 0x00003006ff107984 */ /* 0x000ee20008000c00 */
[----:B0-----:R-:W-:-:S04]  /*2a10*/  FMNMX3 R4, R25, R4, R5, !PT ;  /* 0x0000000419047276 */ /* 0x001fc80007800005 */
[----:B------:R-:W-:-:S04]  /*2a20*/  FMNMX3 R4, R4, R6, R7, !PT ;  /* 0x0000000604047276 */ /* 0x000fc80007800007 */
[----:B-1----:R-:W-:-:S04]  /*2a30*/  FMNMX3 R4, R4, R8, R9, !PT ;  /* 0x0000000804047276 */ /* 0x002fc80007800009 */
[----:B------:R-:W-:-:S04]  /*2a40*/  FMNMX3 R4, R4, R10, R11, !PT ;  /* 0x0000000a04047276 */ /* 0x000fc8000780000b */
[----:B--2---:R-:W-:-:S04]  /*2a50*/  FMNMX3 R4, R4, R12, R13, !PT ;  /* 0x0000000c04047276 */ /* 0x004fc8000780000d */
[----:B------:R-:W-:-:S04]  /*2a60*/  FMNMX3 R4, R4, R14, R15, !PT ;  /* 0x0000000e04047276 */ /* 0x000fc8000780000f */
[----:B---3--:R-:W-:-:S04]  /*2a70*/  FMNMX3 R4, R4, R16, R17, !PT ;  /* 0x0000001004047276 */ /* 0x008fc80007800011 */
[----:B------:R-:W-:Y:S01]  /*2a80*/  FMNMX3 R25, R4, R18, R19, !PT ;  /* 0x0000001204197276 */ /* 0x000fe20007800013 */
[----:B------:R-:W-:Y:S06]  /*2a90*/  @P2 BRA `(.L_x_84) ;  /* 0xfffffffc00c02947 */ /* 0x000fec000383ffff */
.L_x_83:
[----:B------:R-:W-:Y:S05]  /*2aa0*/  @!P1 BRA `(.L_x_82) ;  /* 0x0000000000789947 */ /* 0x000fea0003800000 */
[----:B------:R-:W-:Y:S02]  /*2ab0*/  ISETP.GE.U32.AND P1, PT, R24, 0x8, PT ;  /* 0x000000081800780c */ /* 0x000fe40003f26070 */
[----:B------:R-:W-:-:S04]  /*2ac0*/  LOP3.LUT R13, R3, 0x7, RZ, 0xc0, !PT ;  /* 0x00000007030d7812 */ /* 0x000fc800078ec0ff */
[----:B------:R-:W-:-:S07]  /*2ad0*/  ISETP.NE.AND P2, PT, R13, RZ, PT ;  /* 0x000000ff0d00720c */ /* 0x000fce0003f45270 */
[----:B------:R-:W-:Y:S06]  /*2ae0*/  @!P1 BRA `(.L_x_85) ;  /* 0x0000000000209947 */ /* 0x000fec0003800000 */
[C---:B------:R-:W-:Y:S02]  /*2af0*/  LEA R12, R22.reuse, UR15, 0x2 ;  /* 0x0000000f160c7c11 */ /* 0x040fe4000f8e10ff */
[----:B------:R-:W-:-:S03]  /*2b00*/  IADD3 R22, PT, PT, R22, 0x8, RZ ;  /* 0x0000000816167810 */ /* 0x000fc60007ffe0ff */
[----:B------:R-:W0:Y:S04]  /*2b10*/  LDS.128 R4, [R12] ;  /* 0x000000000c047984 */ /* 0x000e280000000c00 */
[----:B-1----:R-:W1:Y:S01]  /*2b20*/  LDS.128 R8, [R12+0x10] ;  /* 0x000010000c087984 */ /* 0x002e620000000c00 */
[----:B0-----:R-:W-:-:S04]  /*2b30*/  FMNMX3 R4, R25, R4, R5, !PT ;  /* 0x0000000419047276 */ /* 0x001fc80007800005 */
[----:B------:R-:W-:-:S04]  /*2b40*/  FMNMX3 R4, R4, R6, R7, !PT ;  /* 0x0000000604047276 */ /* 0x000fc80007800007 */
[----:B-1----:R-:W-:-:S04]  /*2b50*/  FMNMX3 R4, R4, R8, R9, !PT ;  /* 0x0000000804047276 */ /* 0x002fc80007800009 */
[----:B------:R-:W-:-:S07]  /*2b60*/  FMNMX3 R25, R4, R10, R11, !PT ;  /* 0x0000000a04197276 */ /* 0x000fce000780000b */
.L_x_85:
[----:B------:R-:W-:Y:S05]  /*2b70*/  @!P2 BRA `(.L_x_82) ;  /* 0x000000000044a947 */ /* 0x000fea0003800000 */
[----:B------:R-:W-:Y:S02]  /*2b80*/  ISETP.GE.U32.AND P1, PT, R13, 0x4, PT ;  /* 0x000000040d00780c */ /* 0x000fe40003f26070 */
[----:B-1----:R-:W-:-:S04]  /*2b90*/  LOP3.LUT R8, R3, 0x3, RZ, 0xc0, !PT ;  /* 0x0000000303087812 */ /* 0x002fc800078ec0ff */
[----:B------:R-:W-:-:S07]  /*2ba0*/  ISETP.NE.AND P2, PT, R8, RZ, PT ;  /* 0x000000ff0800720c */ /* 0x000fce0003f45270 */
[C---:B------:R-:W-:Y:S02]  /*2bb0*/  @P1 LEA R4, R22.reuse, UR15, 0x2 ;  /* 0x0000000f16041c11 */ /* 0x040fe4000f8e10ff */
[----:B------:R-:W-:-:S04]  /*2bc0*/  @P1 IADD3 R22, PT, PT, R22, 0x4, RZ ;  /* 0x0000000416161810 */ /* 0x000fc80007ffe0ff */
[----:B------:R-:W0:Y:S02]  /*2bd0*/  @P1 LDS.128 R4, [R4] ;  /* 0x0000000004041984 */ /* 0x000e240000000c00 */
[----:B0-----:R-:W-:-:S04]  /*2be0*/  @P1 FMNMX3 R5, R25, R4, R5, !PT ;  /* 0x0000000419051276 */ /* 0x001fc80007800005 */
[----:B------:R-:W-:Y:S01]  /*2bf0*/  @P1 FMNMX3 R25, R5, R6, R7, !PT ;  /* 0x0000000605191276 */ /* 0x000fe20007800007 */
[----:B------:R-:W-:Y:S06]  /*2c00*/  @!P2 BRA `(.L_x_82) ;  /* 0x000000000020a947 */ /* 0x000fec0003800000 */
[----:B------:R-:W-:Y:S02]  /*2c10*/  LEA R4, R22, UR15, 0x2 ;  /* 0x0000000f16047c11 */ /* 0x000fe4000f8e10ff */
[----:B------:R-:W-:-:S04]  /*2c20*/  ISETP.NE.AND P1, PT, R8, 0x1, PT ;  /* 0x000000010800780c */ /* 0x000fc80003f25270 */
[----:B------:R-:W0:Y:S02]  /*2c30*/  LDS.128 R4, [R4] ;  /* 0x0000000004047984 */ /* 0x000e240000000c00 */
[----:B0-----:R-:W-:-:S07]  /*2c40*/  FMNMX R25, R25, R4, !PT ;  /* 0x0000000419197209 */ /* 0x001fce0007800000 */
[----:B------:R-:W-:Y:S05]  /*2c50*/  @!P1 BRA `(.L_x_82) ;  /* 0x00000000000c9947 */ /* 0x000fea0003800000 */
[----:B------:R-:W-:Y:S02]  /*2c60*/  ISETP.NE.AND P1, PT, R8, 0x2, PT ;  /* 0x000000020800780c */ /* 0x000fe40003f25270 */
[----:B------:R-:W-:-:S11]  /*2c70*/  FMNMX R25, R25, R5, !PT ;  /* 0x0000000519197209 */ /* 0x000fd60007800000 */
[----:B------:R-:W-:-:S07]  /*2c80*/  @P1 FMNMX R25, R25, R6, !PT ;  /* 0x0000000619191209 */ /* 0x000fce0007800000 */
.L_x_82:
[----:B------:R-:W-:Y:S01]  /*2c90*/  FMNMX R25, R20, R25, !PT ;  /* 0x0000001914197209 */ /* 0x000fe20007800000 */
[----:B------:R-:W-:Y:S01]  /*2ca0*/  HFMA2 R9, -RZ, RZ, 3.7421875, 0 ;  /* 0x437c0000ff097431 */ /* 0x000fe200000001ff */
[----:B-1----:R-:W-:-:S03]  /*2cb0*/  MOV R8, 0x3bbb989d ;  /* 0x3bbb989d00087802 */ /* 0x002fc60000000f00 */
[----:B0-----:R-:W-:Y:S01]  /*2cc0*/  FADD R5, R20, -R25 ;  /* 0x8000001914057221 */ /* 0x001fe20000000000 */
[----:B------:R-:W-:-:S03]  /*2cd0*/  MOV R20, R25 ;  /* 0x0000001900147202 */ /* 0x000fc60000000f00 */
[----:B------:R-:W-:-:S04]  /*2ce0*/  FFMA.SAT R4, R5, R8, 0.5 ;  /* 0x3f00000005047423 */ /* 0x000fc80000002008 */
[----:B------:R-:W-:-:S04]  /*2cf0*/  FFMA.RM R4, R4, R9, 12582913 ;  /* 0x4b40000104047423 */ /* 0x000fc80000004009 */
[C---:B------:R-:W-:Y:S01]  /*2d00*/  FADD R6, R4.reuse, -12583039 ;  /* 0xcb40007f04067421 */ /* 0x040fe20000000000 */
[----:B------:R-:W-:-:S03]  /*2d10*/  SHF.L.U32 R22, R4, 0x17, RZ ;  /* 0x0000001704167819 */ /* 0x000fc600000006ff */
[----:B------:R-:W-:-:S04]  /*2d20*/  FFMA R6, R5, 1.4426950216293334961, -R6 ;  /* 0x3fb8aa3b05067823 */ /* 0x000fc80000000806 */
[----:B------:R-:W-:-:S04]  /*2d30*/  FFMA R6, R5, 1.925963033500011079e-08, R6 ;  /* 0x32a5706005067823 */ /* 0x000fc80000000006 */
[----:B------:R-:W0:Y:S02]  /*2d40*/  MUFU.EX2 R5, R6 ;  /* 0x0000000600057308 */ /* 0x000e240000000800 */
[----:B0-----:R-:W-:-:S04]  /*2d50*/  FMUL R22, R22, R5 ;  /* 0x0000000516167220 */ /* 0x001fc80000400000 */
[----:B------:R-:W-:Y:S01]  /*2d60*/  FMUL R21, R21, R22 ;  /* 0x0000001615157220 */ /* 0x000fe20000400000 */
[----:B------:R-:W-:Y:S06]  /*2d70*/  @!P0 BRA `(.L_x_86) ;  /* 0x00000004005c8947 */ /* 0x000fec0003800000 */
[----:B------:R-:W-:Y:S02]  /*2d80*/  IADD3 R23, PT, PT, -R23, UR37, RZ ;  /* 0x0000002517177c10 */ /* 0x000fe4000fffe1ff */
[----:B------:R-:W-:Y:S02]  /*2d90*/  LOP3.LUT R17, R3, 0x3, RZ, 0xc0, !PT ;  /* 0x0000000303117812 */ /* 0x000fe400078ec0ff */
[----:B------:R-:W-:Y:S02]  /*2da0*/  ISETP.GT.U32.AND P0, PT, R23, -0x4, PT ;  /* 0xfffffffc1700780c */ /* 0x000fe40003f04070 */
[----:B------:R-:W-:Y:S02]  /*2db0*/  ISETP.NE.AND P1, PT, R17, RZ, PT ;  /* 0x000000ff1100720c */ /* 0x000fe40003f25270 */
[----:B------:R-:W-:-:S09]  /*2dc0*/  MOV R10, RZ ;  /* 0x000000ff000a7202 */ /* 0x000fd20000000f00 */
[----:B------:R-:W-:Y:S05]  /*2dd0*/  @P0 BRA `(.L_x_87) ;  /* 0x0000000000ac0947 */ /* 0x000fea0003800000 */
[----:B------:R-:W-:Y:S01]  /*2de0*/  LOP3.LUT R10, R3, 0xfffffffc, RZ, 0xc0, !PT ;  /* 0xfffffffc030a7812 */ /* 0x000fe200078ec0ff */
[----:B------:R-:W-:-:S06]  /*2df0*/  UMOV UR5, URZ ;  /* 0x000000ff00057c82 */ /* 0x000fcc0008000000 */
.L_x_88:
[----:B------:R-:W-:Y:S02]  /*2e00*/  ULEA UR6, UR5, UR15, 0x2 ;  /* 0x0000000f05067291 */ /* 0x000fe4000f8e10ff */
[----:B------:R-:W-:-:S06]  /*2e10*/  UIADD3 UR5, UPT, UPT, UR5, 0x4, URZ ;  /* 0x0000000405057890 */ /* 0x000fcc000fffe0ff */
[----:B------:R-:W-:Y:S01]  /*2e20*/  ISETP.NE.AND P0, PT, R10, UR5, PT ;  /* 0x000000050a007c0c */ /* 0x000fe2000bf05270 */
[----:B------:R-:W0:Y:S02]  /*2e30*/  LDS.128 R4, [UR6] ;  /* 0x00000006ff047984 */ /* 0x000e240008000c00 */
[C---:B0-----:R-:W-:Y:S01]  /*2e40*/  FADD R15, -R20.reuse, R4 ;  /* 0x00000004140f7221 */ /* 0x041fe20000000100 */
[C---:B------:R-:W-:Y:S01]  /*2e50*/  FADD R13, -R20.reuse, R5 ;  /* 0x00000005140d7221 */ /* 0x040fe20000000100 */
[C---:B------:R-:W-:Y:S01]  /*2e60*/  FADD R11, -R20.reuse, R6 ;  /* 0x00000006140b7221 */ /* 0x040fe20000000100 */
[----:B------:R-:W-:Y:S01]  /*2e70*/  FADD R7, -R20, R7 ;  /* 0x0000000714077221 */ /* 0x000fe20000000100 */
[-C--:B------:R-:W-:Y:S02]  /*2e80*/  FFMA.SAT R4, R15, R8.reuse, 0.5 ;  /* 0x3f0000000f047423 */ /* 0x080fe40000002008 */
[-C--:B------:R-:W-:Y:S02]  /*2e90*/  FFMA.SAT R6, R11, R8.reuse, 0.5 ;  /* 0x3f0000000b067423 */ /* 0x080fe40000002008 */
[-C--:B------:R-:W-:Y:S01]  /*2ea0*/  FFMA.RM R5, R4, R9.reuse, 12582913 ;  /* 0x4b40000104057423 */ /* 0x080fe20000004009 */
[----:B------:R-:W-:Y:S01]  /*2eb0*/  FFMA.SAT R4, R13, R8, 0.5 ;  /* 0x3f0000000d047423 */ /* 0x000fe20000002008 */
[----:B------:R-:W-:-:S02]  /*2ec0*/  FFMA.RM R6, R6, R9, 12582913 ;  /* 0x4b40000106067423 */ /* 0x000fc40000004009 */
[----:B------:R-:W-:Y:S01]  /*2ed0*/  FADD R12, R5, -12583039 ;  /* 0xcb40007f050c7421 */ /* 0x000fe20000000000 */
[----:B------:R-:W-:Y:S01]  /*2ee0*/  FFMA.RM R4, R4, R9, 12582913 ;  /* 0x4b40000104047423 */ /* 0x000fe20000004009 */
[C---:B------:R-:W-:Y:S01]  /*2ef0*/  FADD R18, R6.reuse, -12583039 ;  /* 0xcb40007f06127421 */ /* 0x040fe20000000000 */
[----:B------:R-:W-:Y:S01]  /*2f00*/  SHF.L.U32 R6, R6, 0x17, RZ ;  /* 0x0000001706067819 */ /* 0x000fe200000006ff */
[----:B------:R-:W-:Y:S01]  /*2f10*/  FFMA R12, R15, 1.4426950216293334961, -R12 ;  /* 0x3fb8aa3b0f0c7823 */ /* 0x000fe2000000080c */
[----:B------:R-:W-:Y:S01]  /*2f20*/  FADD R16, R4, -12583039 ;  /* 0xcb40007f04107421 */ /* 0x000fe20000000000 */
[----:B------:R-:W-:Y:S02]  /*2f30*/  FFMA R18, R11, 1.4426950216293334961, -R18 ;  /* 0x3fb8aa3b0b127823 */ /* 0x000fe40000000812 */
[----:B------:R-:W-:Y:S01]  /*2f40*/  FFMA R14, R15, 1.925963033500011079e-08, R12 ;  /* 0x32a570600f0e7823 */ /* 0x000fe2000000000c */
[----:B------:R-:W-:Y:S01]  /*2f50*/  FFMA.SAT R12, R7, R8, 0.5 ;  /* 0x3f000000070c7423 */ /* 0x000fe20000002008 */
[----:B------:R-:W-:Y:S01]  /*2f60*/  FFMA R16, R13, 1.4426950216293334961, -R16 ;  /* 0x3fb8aa3b0d107823 */ /* 0x000fe20000000810 */
[----:B------:R-:W-:-:S02]  /*2f70*/  FFMA R18, R11, 1.925963033500011079e-08, R18 ;  /* 0x32a570600b127823 */ /* 0x000fc40000000012 */
[----:B------:R-:W-:Y:S01]  /*2f80*/  FFMA.RM R12, R12, R9, 12582913 ;  /* 0x4b4000010c0c7423 */ /* 0x000fe20000004009 */
[----:B------:R-:W-:Y:S01]  /*2f90*/  FFMA R13, R13, 1.925963033500011079e-08, R16 ;  /* 0x32a570600d0d7823 */ /* 0x000fe20000000010 */
[----:B------:R-:W0:Y:S02]  /*2fa0*/  MUFU.EX2 R14, R14 ;  /* 0x0000000e000e7308 */ /* 0x000e240000000800 */
[C---:B------:R-:W-:Y:S01]  /*2fb0*/  FADD R16, R12.reuse, -12583039 ;  /* 0xcb40007f0c107421 */ /* 0x040fe20000000000 */
[----:B------:R-:W-:-:S03]  /*2fc0*/  SHF.L.U32 R12, R12, 0x17, RZ ;  /* 0x000000170c0c7819 */ /* 0x000fc600000006ff */
[C---:B------:R-:W-:Y:S02]  /*2fd0*/  FFMA R16, R7.reuse, 1.4426950216293334961, -R16 ;  /* 0x3fb8aa3b07107823 */ /* 0x040fe40000000810 */
[----:B------:R-:W1:Y:S02]  /*2fe0*/  MUFU.EX2 R13, R13 ;  /* 0x0000000d000d7308 */ /* 0x000e640000000800 */
[----:B------:R-:W-:Y:S01]  /*2ff0*/  FFMA R7, R7, 1.925963033500011079e-08, R16 ;  /* 0x32a5706007077823 */ /* 0x000fe20000000010 */
[----:B------:R-:W-:Y:S02]  /*3000*/  SHF.L.U32 R16, R5, 0x17, RZ ;  /* 0x0000001705107819 */ /* 0x000fe400000006ff */
[----:B------:R-:W-:-:S03]  /*3010*/  SHF.L.U32 R5, R4, 0x17, RZ ;  /* 0x0000001704057819 */ /* 0x000fc600000006ff */
[----:B------:R-:W2:Y:S01]  /*3020*/  MUFU.EX2 R18, R18 ;  /* 0x0000001200127308 */ /* 0x000ea20000000800 */
[----:B0-----:R-:W-:-:S07]  /*3030*/  FFMA R14, R16, R14, R21 ;  /* 0x0000000e100e7223 */ /* 0x001fce0000000015 */
[----:B------:R-:W0:Y:S01]  /*3040*/  MUFU.EX2 R7, R7 ;  /* 0x0000000700077308 */ /* 0x000e220000000800 */
[----:B-1----:R-:W-:-:S04]  /*3050*/  FFMA R5, R5, R13, R14 ;  /* 0x0000000d05057223 */ /* 0x002fc8000000000e */
[----:B--2---:R-:W-:-:S04]  /*3060*/  FFMA R5, R6, R18, R5 ;  /* 0x0000001206057223 */ /* 0x004fc80000000005 */
[----:B0-----:R-:W-:Y:S01]  /*3070*/  FFMA R21, R12, R7, R5 ;  /* 0x000000070c157223 */ /* 0x001fe20000000005 */
[----:B------:R-:W-:Y:S06]  /*3080*/  @P0 BRA `(.L_x_88) ;  /* 0xfffffffc005c0947 */ /* 0x000fec000383ffff */
.L_x_87:
[----:B------:R-:W-:Y:S05]  /*3090*/  @!P1 BRA `(.L_x_86) ;  /* 0x0000000000949947 */ /* 0x000fea0003800000 */
[----:B------:R-:W-:Y:S02]  /*30a0*/  ISETP.NE.AND P0, PT, R17, 0x1, PT ;  /* 0x000000011100780c */ /* 0x000fe40003f05270 */
[----:B------:R-:W-:-:S04]  /*30b0*/  LOP3.LUT R4, R3, 0x1, RZ, 0xc0, !PT ;  /* 0x0000000103047812 */ /* 0x000fc800078ec0ff */
[----:B------:R-:W-:-:S07]  /*30c0*/  ISETP.NE.U32.AND P1, PT, R4, 0x1, PT ;  /* 0x000000010400780c */ /* 0x000fce0003f25070 */
[----:B------:R-:W-:Y:S06]  /*30d0*/  @!P0 BRA `(.L_x_89) ;  /* 0x0000000000548947 */ /* 0x000fec0003800000 */
[C---:B------:R-:W-:Y:S02]  /*30e0*/  LEA R4, R10.reuse, UR15, 0x2 ;  /* 0x0000000f0a047c11 */ /* 0x040fe4000f8e10ff */
[----:B------:R-:W-:-:S04]  /*30f0*/  IADD3 R10, PT, PT, R10, 0x2, RZ ;  /* 0x000000020a0a7810 */ /* 0x000fc80007ffe0ff */
[----:B------:R-:W0:Y:S02]  /*3100*/  LDS.64 R4, [R4] ;  /* 0x0000000004047984 */ /* 0x000e240000000a00 */
[C---:B0-----:R-:W-:Y:S01]  /*3110*/  FADD R7, -R20.reuse, R4 ;  /* 0x0000000414077221 */ /* 0x041fe20000000100 */
[----:B------:R-:W-:-:S03]  /*3120*/  FADD R5, -R20, R5 ;  /* 0x0000000514057221 */ /* 0x000fc60000000100 */
[-C--:B------:R-:W-:Y:S01]  /*3130*/  FFMA.SAT R6, R7, R8.reuse, 0.5 ;  /* 0x3f00000007067423 */ /* 0x080fe20000002008 */
[----:B------:R-:W-:-:S03]  /*3140*/  FFMA.SAT R14, R5, R8, 0.5 ;  /* 0x3f000000050e7423 */ /* 0x000fc60000002008 */
[-C--:B------:R-:W-:Y:S01]  /*3150*/  FFMA.RM R6, R6, R9.reuse, 12582913 ;  /* 0x4b40000106067423 */ /* 0x080fe20000004009 */
[----:B------:R-:W-:-:S03]  /*3160*/  FFMA.RM R14, R14, R9, 12582913 ;  /* 0x4b4000010e0e7423 */ /* 0x000fc60000004009 */
[----:B------:R-:W-:Y:S01]  /*3170*/  FADD R12, R6, -12583039 ;  /* 0xcb40007f060c7421 */ /* 0x000fe20000000000 */
[----:B------:R-:W-:Y:S01]  /*3180*/  FADD R16, R14, -12583039 ;  /* 0xcb40007f0e107421 */ /* 0x000fe20000000000 */
[----:B------:R-:W-:Y:S02]  /*3190*/  SHF.L.U32 R6, R6, 0x17, RZ ;  /* 0x0000001706067819 */ /* 0x000fe400000006ff */
[----:B------:R-:W-:Y:S01]  /*31a0*/  FFMA R12, R7, 1.4426950216293334961, -R12 ;  /* 0x3fb8aa3b070c7823 */ /* 0x000fe2000000080c */
[----:B------:R-:W-:-:S03]  /*31b0*/  FFMA R16, R5, 1.4426950216293334961, -R16 ;  /* 0x3fb8aa3b05107823 */ /* 0x000fc60000000810 */
[----:B------:R-:W-:Y:S01]  /*31c0*/  FFMA R12, R7, 1.925963033500011079e-08, R12 ;  /* 0x32a57060070c7823 */ /* 0x000fe2000000000c */
[----:B------:R-:W-:Y:S01]  /*31d0*/  FFMA R16, R5, 1.925963033500011079e-08, R16 ;  /* 0x32a5706005107823 */ /* 0x000fe20000000010 */
[----:B------:R-:W-:-:S04]  /*31e0*/  SHF.L.U32 R5, R14, 0x17, RZ ;  /* 0x000000170e057819 */ /* 0x000fc800000006ff */
[----:B------:R-:W0:Y:S08]  /*31f0*/  MUFU.EX2 R12, R12 ;  /* 0x0000000c000c7308 */ /* 0x000e300000000800 */
[----:B------:R-:W1:Y:S01]  /*3200*/  MUFU.EX2 R16, R16 ;  /* 0x0000001000107308 */ /* 0x000e620000000800 */
[----:B0-----:R-:W-:-:S04]  /*3210*/  FFMA R6, R6, R12, R21 ;  /* 0x0000000c06067223 */ /* 0x001fc80000000015 */
[----:B-1----:R-:W-:-:S07]  /*3220*/  FFMA R21, R5, R16, R6 ;  /* 0x0000001005157223 */ /* 0x002fce0000000006 */
.L_x_89:
[----:B------:R-:W-:Y:S05]  /*3230*/  @P1 BRA `(.L_x_86) ;  /* 0x00000000002c1947 */ /* 0x000fea0003800000 */
[----:B------:R-:W-:-:S05]  /*3240*/  LEA R10, R10, UR15, 0x2 ;  /* 0x0000000f0a0a7c11 */ /* 0x000fca000f8e10ff */
[----:B------:R-:W0:Y:S02]  /*3250*/  LDS R5, [R10] ;  /* 0x000000000a057984 */ /* 0x000e240000000800 */
[----:B0-----:R-:W-:-:S04]  /*3260*/  FADD R5, -R20, R5 ;  /* 0x0000000514057221 */ /* 0x001fc80000000100 */
        /* <DEDUP_REMOVED lines=8> */
.L_x_86:
[----:B------:R-:W0:Y:S02]  /*32f0*/  LDCU UR5, c[0x0][0x3c4] ;  /* 0x00007880ff0577ac */ /* 0x000e240008000800 */
[----:B0-----:R-:W-:-:S13]  /*3300*/  ISETP.NE.AND P0, PT, RZ, UR5, PT ;  /* 0x00000005ff007c0c */ /* 0x001fda000bf05270 */
[----:B------:R-:W-:Y:S05]  /*3310*/  @!P0 BRA `(.L_x_90) ;  /* 0x0000000400848947 */ /* 0x000fea0003800000 */
[----:B------:R-:W-:Y:S01]  /*3320*/  UISETP.GE.U32.AND UP0, UPT, UR26, 0xf, UPT ;  /* 0x0000000f1a00788c */ /* 0x000fe2000bf06070 */
[----:B------:R-:W-:-:S08]  /*3330*/  UMOV UR5, URZ ;  /* 0x000000ff00057c82 */ /* 0x000fd00008000000 */
[----:B------:R-:W-:Y:S05]  /*3340*/  BRA.U !UP0, `(.L_x_91) ;  /* 0x0000000108787547 */ /* 0x000fea000b800000 */
[----:B------:R-:W-:-:S05]  /*3350*/  UMOV UR5, URZ ;  /* 0x000000ff00057c82 */ /* 0x000fca0008000000 */
.L_x_92:
[----:B------:R-:W-:-:S09]  /*3360*/  ULEA UR6, UR5, UR22, 0x2 ;  /* 0x0000001605067291 */ /* 0x000fd2000f8e10ff */
[----:B0-----:R-:W2:Y:S04]  /*3370*/  LDL.128 R12, [UR6] ;  /* 0x00000006ff0c7983 */ /* 0x001ea80008100c00 */
[----:B------:R-:W3:Y:S04]  /*3380*/  LDL.128 R16, [UR6+0x10] ;  /* 0x00001006ff107983 */ /* 0x000ee80008100c00 */
[----:B------:R-:W4:Y:S04]  /*3390*/  LDL.128 R4, [UR6+0x20] ;  /* 0x00002006ff047983 */ /* 0x000f280008100c00 */
[----:B------:R-:W5:Y:S01]  /*33a0*/  LDL.128 R8, [UR6+0x30] ;  /* 0x00003006ff087983 */ /* 0x000f620008100c00 */
[----:B------:R-:W-:-:S04]  /*33b0*/  UIADD3 UR5, UPT, UPT, UR5, 0x10, URZ ;  /* 0x0000001005057890 */ /* 0x000fc8000fffe0ff */
[----:B------:R-:W-:Y:S01]  /*33c0*/  UISETP.NE.AND UP0, UPT, UR5, UR13, UPT ;  /* 0x0000000d0500728c */ /* 0x000fe2000bf05270 */
[C---:B--2---:R-:W-:Y:S01]  /*33d0*/  FMUL R12, R22.reuse, R12 ;  /* 0x0000000c160c7220 */ /* 0x044fe20000400000 */
[C---:B------:R-:W-:Y:S01]  /*33e0*/  FMUL R13, R22.reuse, R13 ;  /* 0x0000000d160d7220 */ /* 0x040fe20000400000 */
[C---:B------:R-:W-:Y:S01]  /*33f0*/  FMUL R14, R22.reuse, R14 ;  /* 0x0000000e160e7220 */ /* 0x040fe20000400000 */
[C---:B------:R-:W-:Y:S01]  /*3400*/  FMUL R15, R22.reuse, R15 ;  /* 0x0000000f160f7220 */ /* 0x040fe20000400000 */
[C---:B---3--:R-:W-:Y:S01]  /*3410*/  FMUL R16, R22.reuse, R16 ;  /* 0x0000001016107220 */ /* 0x048fe20000400000 */
[C---:B------:R-:W-:Y:S01]  /*3420*/  FMUL R17, R22.reuse, R17 ;  /* 0x0000001116117220 */ /* 0x040fe20000400000 */
[C---:B------:R-:W-:Y:S01]  /*3430*/  FMUL R18, R22.reuse, R18 ;  /* 0x0000001216127220 */ /* 0x040fe20000400000 */
[C---:B------:R-:W-:Y:S01]  /*3440*/  FMUL R19, R22.reuse, R19 ;  /* 0x0000001316137220 */ /* 0x040fe20000400000 */
[C---:B----4-:R-:W-:Y:S01]  /*3450*/  FMUL R4, R22.reuse, R4 ;  /* 0x0000000416047220 */ /* 0x050fe20000400000 */
[C---:B------:R-:W-:Y:S01]  /*3460*/  FMUL R5, R22.reuse, R5 ;  /* 0x0000000516057220 */ /* 0x040fe20000400000 */
[C---:B------:R-:W-:Y:S01]  /*3470*/  FMUL R6, R22.reuse, R6 ;  /* 0x0000000616067220 */ /* 0x040fe20000400000 */
[C---:B------:R-:W-:Y:S01]  /*3480*/  FMUL R7, R22.reuse, R7 ;  /* 0x0000000716077220 */ /* 0x040fe20000400000 */
[C---:B-----5:R-:W-:Y:S01]  /*3490*/  FMUL R8, R22.reuse, R8 ;  /* 0x0000000816087220 */ /* 0x060fe20000400000 */
[C---:B------:R-:W-:Y:S01]  /*34a0*/  FMUL R9, R22.reuse, R9 ;  /* 0x0000000916097220 */ /* 0x040fe20000400000 */
[C---:B------:R-:W-:Y:S01]  /*34b0*/  FMUL R10, R22.reuse, R10 ;  /* 0x0000000a160a7220 */ /* 0x040fe20000400000 */
[----:B------:R-:W-:Y:S01]  /*34c0*/  FMUL R11, R22, R11 ;  /* 0x0000000b160b7220 */ /* 0x000fe20000400000 */
[----:B------:R0:W-:Y:S04]  /*34d0*/  STL.128 [UR6], R12 ;  /* 0x0000000cff007987 */ /* 0x0001e80008100c06 */
[----:B------:R0:W-:Y:S04]  /*34e0*/  STL.128 [UR6+0x10], R16 ;  /* 0x00001010ff007987 */ /* 0x0001e80008100c06 */
[----:B------:R0:W-:Y:S04]  /*34f0*/  STL.128 [UR6+0x20], R4 ;  /* 0x00002004ff007987 */ /* 0x0001e80008100c06 */
[----:B------:R0:W-:Y:S01]  /*3500*/  STL.128 [UR6+0x30], R8 ;  /* 0x00003008ff007987 */ /* 0x0001e20008100c06 */
[----:B------:R-:W-:Y:S05]  /*3510*/  BRA.U UP0, `(.L_x_92) ;  /* 0xfffffffd00907547 */ /* 0x000fea000b83ffff */
[----:B------:R-:W-:-:S05]  /*3520*/  UMOV UR5, UR13 ;  /* 0x0000000d00057c82 */ /* 0x000fca0008000000 */
.L_x_91:
[----:B------:R-:W-:-:S09]  /*3530*/  UISETP.NE.AND UP0, UPT, UR30, URZ, UPT ;  /* 0x000000ff1e00728c */ /* 0x000fd2000bf05270 */
[----:B------:R-:W-:Y:S05]  /*3540*/  BRA.U !UP0, `(.L_x_90) ;  /* 0x0000000108f87547 */ /* 0x000fea000b800000 */
[----:B------:R-:W-:Y:S02]  /*3550*/  UISETP.GE.U32.AND UP0, UPT, UR33, 0x7, UPT ;  /* 0x000000072100788c */ /* 0x000fe4000bf06070 */
[----:B------:R-:W-:-:S07]  /*3560*/  UISETP.NE.AND UP1, UPT, UR29, URZ, UPT ;  /* 0x000000ff1d00728c */ /* 0x000fce000bf25270 */
[----:B------:R-:W-:Y:S05]  /*3570*/  BRA.U !UP0, `(.L_x_93) ;  /* 0x0000000108687547 */ /* 0x000fea000b800000 */
[----:B------:R-:W-:-:S09]  /*3580*/  ULEA UR6, UR5, UR22, 0x2 ;  /* 0x0000001605067291 */ /* 0x000fd2000f8e10ff */
[----:B0-----:R-:W2:Y:S04]  /*3590*/  LDL R7, [UR6+0x4] ;  /* 0x00000406ff077983 */ /* 0x001ea80008100800 */
[----:B------:R-:W3:Y:S04]  /*35a0*/  LDL R11, [UR6+0x8] ;  /* 0x00000806ff0b7983 */ /* 0x000ee80008100800 */
[----:B------:R-:W4:Y:S04]  /*35b0*/  LDL R5, [UR6] ;  /* 0x00000006ff057983 */ /* 0x000f280008100800 */
[----:B------:R-:W5:Y:S04]  /*35c0*/  LDL R13, [UR6+0xc] ;  /* 0x00000c06ff0d7983 */ /* 0x000f680008100800 */
[----:B------:R-:W5:Y:S04]  /*35d0*/  LDL R9, [UR6+0x10] ;  /* 0x00001006ff097983 */ /* 0x000f680008100800 */
[----:B------:R-:W5:Y:S04]  /*35e0*/  LDL R15, [UR6+0x14] ;  /* 0x00001406ff0f7983 */ /* 0x000f680008100800 */
[----:B------:R-:W5:Y:S04]  /*35f0*/  LDL R17, [UR6+0x18] ;  /* 0x00001806ff117983 */ /* 0x000f680008100800 */
[----:B------:R-:W5:Y:S01]  /*3600*/  LDL R19, [UR6+0x1c] ;  /* 0x00001c06ff137983 */ /* 0x000f620008100800 */
[----:B------:R-:W-:Y:S01]  /*3610*/  UIADD3 UR5, UPT, UPT, UR5, 0x8, URZ ;  /* 0x0000000805057890 */ /* 0x000fe2000fffe0ff */
[C---:B--2---:R-:W-:Y:S01]  /*3620*/  FMUL R4, R22.reuse, R7 ;  /* 0x0000000716047220 */ /* 0x044fe20000400000 */
[C---:B---3--:R-:W-:Y:S01]  /*3630*/  FMUL R6, R22.reuse, R11 ;  /* 0x0000000b16067220 */ /* 0x048fe20000400000 */
[C---:B----4-:R-:W-:Y:S01]  /*3640*/  FMUL R5, R22.reuse, R5 ;  /* 0x0000000516057220 */ /* 0x050fe20000400000 */
[C---:B-----5:R-:W-:Y:S01]  /*3650*/  FMUL R7, R22.reuse, R13 ;  /* 0x0000000d16077220 */ /* 0x060fe20000400000 */
[C---:B------:R-:W-:Y:S01]  /*3660*/  FMUL R9, R22.reuse, R9 ;  /* 0x0000000916097220 */ /* 0x040fe20000400000 */
[C---:B------:R-:W-:Y:S01]  /*3670*/  FMUL R8, R22.reuse, R15 ;  /* 0x0000000f16087220 */ /* 0x040fe20000400000 */
[C---:B------:R-:W-:Y:S01]  /*3680*/  FMUL R10, R22.reuse, R17 ;  /* 0x00000011160a7220 */ /* 0x040fe20000400000 */
[----:B------:R-:W-:Y:S01]  /*3690*/  FMUL R11, R22, R19 ;  /* 0x00000013160b7220 */ /* 0x000fe20000400000 */
[----:B------:R1:W-:Y:S04]  /*36a0*/  STL [UR6], R5 ;  /* 0x00000005ff007987 */ /* 0x0003e80008100806 */
[----:B------:R1:W-:Y:S04]  /*36b0*/  STL [UR6+0x4], R4 ;  /* 0x00000404ff007987 */ /* 0x0003e80008100806 */
[----:B------:R1:W-:Y:S04]  /*36c0*/  STL [UR6+0x8], R6 ;  /* 0x00000806ff007987 */ /* 0x0003e80008100806 */
[----:B------:R1:W-:Y:S04]  /*36d0*/  STL [UR6+0xc], R7 ;  /* 0x00000c07ff007987 */ /* 0x0003e80008100806 */
[----:B------:R1:W-:Y:S04]  /*36e0*/  STL [UR6+0x10], R9 ;  /* 0x00001009ff007987 */ /* 0x0003e80008100806 */
[----:B------:R1:W-:Y:S04]  /*36f0*/  STL [UR6+0x14], R8 ;  /* 0x00001408ff007987 */ /* 0x0003e80008100806 */
[----:B------:R1:W-:Y:S04]  /*3700*/  STL [UR6+0x18], R10 ;  /* 0x0000180aff007987 */ /* 0x0003e80008100806 */
[----:B------:R1:W-:Y:S02]  /*3710*/  STL [UR6+0x1c], R11 ;  /* 0x00001c0bff007987 */ /* 0x0003e40008100806 */
.L_x_93:
[----:B------:R-:W-:Y:S05]  /*3720*/  BRA.U !UP1, `(.L_x_90) ;  /* 0x0000000109807547 */ /* 0x000fea000b800000 */
[----:B------:R-:W-:Y:S02]  /*3730*/  UISETP.GE.U32.AND UP0, UPT, UR36, 0x3, UPT ;  /* 0x000000032400788c */ /* 0x000fe4000bf06070 */
[----:B------:R-:W-:-:S07]  /*3740*/  UISETP.NE.AND UP1, UPT, UR28, URZ, UPT ;  /* 0x000000ff1c00728c */ /* 0x000fce000bf25270 */
[----:B------:R-:W-:Y:S05]  /*3750*/  BRA.U !UP0, `(.L_x_94) ;  /* 0x0000000108387547 */ /* 0x000fea000b800000 */
[----:B------:R-:W-:-:S09]  /*3760*/  ULEA UR6, UR5, UR22, 0x2 ;  /* 0x0000001605067291 */ /* 0x000fd2000f8e10ff */
[----:B01----:R-:W2:Y:S04]  /*3770*/  LDL R7, [UR6+0x4] ;  /* 0x00000406ff077983 */ /* 0x003ea80008100800 */
[----:B------:R-:W3:Y:S04]  /*3780*/  LDL R5, [UR6] ;  /* 0x00000006ff057983 */ /* 0x000ee80008100800 */
[----:B------:R-:W4:Y:S04]  /*3790*/  LDL R9, [UR6+0x8] ;  /* 0x00000806ff097983 */ /* 0x000f280008100800 */
[----:B------:R-:W5:Y:S01]  /*37a0*/  LDL R11, [UR6+0xc] ;  /* 0x00000c06ff0b7983 */ /* 0x000f620008100800 */
[----:B------:R-:W-:Y:S01]  /*37b0*/  UIADD3 UR5, UPT, UPT, UR5, 0x4, URZ ;  /* 0x0000000405057890 */ /* 0x000fe2000fffe0ff */
[C---:B--2---:R-:W-:Y:S01]  /*37c0*/  FMUL R4, R22.reuse, R7 ;  /* 0x0000000716047220 */ /* 0x044fe20000400000 */
[C---:B---3--:R-:W-:Y:S01]  /*37d0*/  FMUL R5, R22.reuse, R5 ;  /* 0x0000000516057220 */ /* 0x048fe20000400000 */
[C---:B----4-:R-:W-:Y:S01]  /*37e0*/  FMUL R6, R22.reuse, R9 ;  /* 0x0000000916067220 */ /* 0x050fe20000400000 */
[----:B-----5:R-:W-:-:S03]  /*37f0*/  FMUL R7, R22, R11 ;  /* 0x0000000b16077220 */ /* 0x020fc60000400000 */
[----:B------:R2:W-:Y:S04]  /*3800*/  STL [UR6], R5 ;  /* 0x00000005ff007987 */ /* 0x0005e80008100806 */
[----:B------:R2:W-:Y:S04]  /*3810*/  STL [UR6+0x4], R4 ;  /* 0x00000404ff007987 */ /* 0x0005e80008100806 */
[----:B------:R2:W-:Y:S04]  /*3820*/  STL [UR6+0x8], R6 ;  /* 0x00000806ff007987 */ /* 0x0005e80008100806 */
[----:B------:R2:W-:Y:S02]  /*3830*/  STL [UR6+0xc], R7 ;  /* 0x00000c07ff007987 */ /* 0x0005e40008100806 */
.L_x_94:
[----:B------:R-:W-:Y:S05]  /*3840*/  BRA.U !UP1, `(.L_x_90) ;  /* 0x0000000109387547 */ /* 0x000fea000b800000 */
[----:B------:R-:W-:-:S09]  /*3850*/  ULEA UR5, UR5, UR22, 0x2 ;  /* 0x0000001605057291 */ /* 0x000fd2000f8e10ff */
[----:B012---:R-:W2:Y:S01]  /*3860*/  LDL R5, [UR5] ;  /* 0x00000005ff057983 */ /* 0x007ea20008100800 */
[----:B------:R-:W-:Y:S01]  /*3870*/  UISETP.NE.AND UP0, UPT, UR28, 0x1, UPT ;  /* 0x000000011c00788c */ /* 0x000fe2000bf05270 */
[----:B--2---:R-:W-:-:S05]  /*3880*/  FMUL R5, R22, R5 ;  /* 0x0000000516057220 */ /* 0x004fca0000400000 */
[----:B------:R3:W-:Y:S03]  /*3890*/  STL [UR5], R5 ;  /* 0x00000005ff007987 */ /* 0x0007e60008100805 */
[----:B------:R-:W-:Y:S05]  /*38a0*/  BRA.U !UP0, `(.L_x_90) ;  /* 0x0000000108207547 */ /* 0x000fea000b800000 */
[----:B---3--:R-:W2:Y:S01]  /*38b0*/  LDL R5, [UR5+0x4] ;  /* 0x00000405ff057983 */ /* 0x008ea20008100800 */
[----:B------:R-:W-:Y:S01]  /*38c0*/  UISETP.NE.AND UP0, UPT, UR28, 0x2, UPT ;  /* 0x000000021c00788c */ /* 0x000fe2000bf05270 */
[----:B--2---:R-:W-:-:S05]  /*38d0*/  FMUL R4, R22, R5 ;  /* 0x0000000516047220 */ /* 0x004fca0000400000 */
[----:B------:R4:W-:Y:S03]  /*38e0*/  STL [UR5+0x4], R4 ;  /* 0x00000404ff007987 */ /* 0x0009e60008100805 */
[----:B------:R-:W-:Y:S05]  /*38f0*/  BRA.U !UP0, `(.L_x_90) ;  /* 0x00000001080c7547 */ /* 0x000fea000b800000 */
[----:B------:R-:W2:Y:S02]  /*3900*/  LDL R5, [UR5+0x8] ;  /* 0x00000805ff057983 */ /* 0x000ea40008100800 */
[----:B--2---:R-:W-:-:S05]  /*3910*/  FMUL R22, R22, R5 ;  /* 0x0000000516167220 */ /* 0x004fca0000400000 */
[----:B------:R0:W-:Y:S02]  /*3920*/  STL [UR5+0x8], R22 ;  /* 0x00000816ff007987 */ /* 0x0001e40008100805 */
.L_x_90:
[----:B------:R-:W-:-:S13]  /*3930*/  ISETP.EQ.OR P0, PT, R3, RZ, !P0 ;  /* 0x000000ff0300720c */ /* 0x000fda0004702670 */
[----:B------:R-:W-:Y:S05]  /*3940*/  @P0 BRA `(.L_x_81) ;  /* 0x0000000800780947 */ /* 0x000fea0003800000 */
[----:B------:R-:W-:-:S05]  /*3950*/  UMOV UR5, URZ ;  /* 0x000000ff00057c82 */ /* 0x000fca0008000000 */
.L_x_100:
[----:B------:R-:W-:Y:S01]  /*3960*/  ULEA UR6, UR5, UR15, 0x2 ;  /* 0x0000000f05067291 */ /* 0x000fe2000f8e10ff */
[----:B01234-:R-:W-:Y:S01]  /*3970*/  HFMA2 R4, -RZ, RZ, 0.96630859375, -0.0022525787353515625 ;  /* 0x3bbb989dff047431 */ /* 0x01ffe200000001ff */
[----:B------:R-:W-:Y:S01]  /*3980*/  MOV R7, 0x437c0000 ;  /* 0x437c000000077802 */ /* 0x000fe20000000f00 */
[----:B------:R-:W-:Y:S01]  /*3990*/  UISETP.GE.U32.AND UP0, UPT, UR26, 0xf, UPT ;  /* 0x0000000f1a00788c */ /* 0x000fe2000bf06070 */
[----:B------:R-:W-:Y:S01]  /*39a0*/  UMOV UR20, UR5 ;  /* 0x0000000500147c82 */ /* 0x000fe20008000000 */
[----:B------:R-:W-:-:S04]  /*39b0*/  UIADD3 UR5, UPT, UPT, UR5, 0x1, URZ ;  /* 0x0000000105057890 */ /* 0x000fc8000fffe0ff */
[----:B---3--:R-:W0:Y:S01]  /*39c0*/  LDS R5, [UR6] ;  /* 0x00000006ff057984 */ /* 0x008e220008000800 */
[----:B------:R-:W-:Y:S01]  /*39d0*/  UMOV UR6, URZ ;  /* 0x000000ff00067c82 */ /* 0x000fe20008000000 */
[----:B------:R-:W-:Y:S01]  /*39e0*/  ISETP.LE.U32.AND P0, PT, R3, UR5, PT ;  /* 0x0000000503007c0c */ /* 0x000fe2000bf03070 */
        /* <DEDUP_REMOVED lines=8> */
[----:B0-----:R-:W-:Y:S01]  /*3a70*/  FMUL R23, R23, R6 ;  /* 0x0000000617177220 */ /* 0x001fe20000400000 */
[----:B------:R-:W-:Y:S06]  /*3a80*/  BRA.U !UP0, `(.L_x_95) ;  /* 0x0000000108c47547 */ /* 0x000fec000b800000 */
[----:B------:R-:W0:Y:S01]  /*3a90*/  LDCU UR39, c[0x0][0x3c4] ;  /* 0x00007880ff2777ac */ /* 0x000e220008000800 */
[----:B------:R-:W-:-:S05]  /*3aa0*/  UMOV UR6, URZ ;  /* 0x000000ff00067c82 */ /* 0x000fca0008000000 */
.L_x_96:
[----:B------:R-:W-:-:S09]  /*3ab0*/  ULEA UR38, UR6, UR22, 0x2 ;  /* 0x0000001606267291 */ /* 0x000fd2000f8e10ff */
[----:B------:R-:W2:Y:S04]  /*3ac0*/  LDL.128 R12, [UR38] ;  /* 0x00000026ff0c7983 */ /* 0x000ea80008100c00 */
[----:B---3--:R-:W3:Y:S04]  /*3ad0*/  LDL.128 R16, [UR38+0x10] ;  /* 0x00001026ff107983 */ /* 0x008ee80008100c00 */
[----:B------:R-:W4:Y:S04]  /*3ae0*/  LDL.128 R4, [UR38+0x20] ;  /* 0x00002026ff047983 */ /* 0x000f280008100c00 */
[----:B------:R-:W5:Y:S01]  /*3af0*/  LDL.128 R8, [UR38+0x30] ;  /* 0x00003026ff087983 */ /* 0x000f620008100c00 */
[----:B0-----:R-:W-:-:S02]  /*3b00*/  UIMAD UR16, UR20, UR39, UR6 ;  /* 0x00000027141072a4 */ /* 0x001fc4000f8e0206 */
[----:B------:R-:W-:Y:S02]  /*3b10*/  UIADD3 UR6, UPT, UPT, UR6, 0x10, URZ ;  /* 0x0000001006067890 */ /* 0x000fe4000fffe0ff */
[----:B------:R-:W-:Y:S02]  /*3b20*/  ULEA UR16, UR16, UR14, 0x2 ;  /* 0x0000000e10107291 */ /* 0x000fe4000f8e10ff */
[----:B------:R-:W-:-:S07]  /*3b30*/  UISETP.NE.AND UP0, UPT, UR6, UR13, UPT ;  /* 0x0000000d0600728c */ /* 0x000fce000bf05270 */
[----:B------:R-:W2:Y:S04]  /*3b40*/  LDS R22, [UR16] ;  /* 0x00000010ff167984 */ /* 0x000ea80008000800 */
[----:B------:R-:W0:Y:S04]  /*3b50*/  LDS R24, [UR16+0x4] ;  /* 0x00000410ff187984 */ /* 0x000e280008000800 */
[----:B------:R-:W1:Y:S04]  /*3b60*/  LDS R25, [UR16+0x8] ;  /* 0x00000810ff197984 */ /* 0x000e680008000800 */
[----:B------:R-:W1:Y:S01]  /*3b70*/  LDS R26, [UR16+0xc] ;  /* 0x00000c10ff1a7984 */ /* 0x000e620008000800 */
[C---:B--2---:R-:W-:Y:S01]  /*3b80*/  FFMA R12, R23.reuse, R22, R12 ;  /* 0x00000016170c7223 */ /* 0x044fe2000000000c */
[C---:B0-----:R-:W-:Y:S01]  /*3b90*/  FFMA R13, R23.reuse, R24, R13 ;  /* 0x00000018170d7223 */ /* 0x041fe2000000000d */
[C---:B-1----:R-:W-:Y:S01]  /*3ba0*/  FFMA R14, R23.reuse, R25, R14 ;  /* 0x00000019170e7223 */ /* 0x042fe2000000000e */
[C---:B------:R-:W-:Y:S01]  /*3bb0*/  FFMA R15, R23.reuse, R26, R15 ;  /* 0x0000001a170f7223 */ /* 0x040fe2000000000f */
[----:B------:R-:W3:Y:S04]  /*3bc0*/  LDS R22, [UR16+0x10] ;  /* 0x00001010ff167984 */ /* 0x000ee80008000800 */
[----:B------:R-:W0:Y:S04]  /*3bd0*/  LDS R24, [UR16+0x14] ;  /* 0x00001410ff187984 */ /* 0x000e280008000800 */
[----:B------:R-:W1:Y:S04]  /*3be0*/  LDS R25, [UR16+0x18] ;  /* 0x00001810ff197984 */ /* 0x000e680008000800 */
[----:B------:R-:W2:Y:S04]  /*3bf0*/  LDS R26, [UR16+0x1c] ;  /* 0x00001c10ff1a7984 */ /* 0x000ea80008000800 */
[----:B------:R-:W-:Y:S01]  /*3c00*/  STL.128 [UR38], R12 ;  /* 0x0000000cff007987 */ /* 0x000fe20008100c26 */
[----:B---3--:R-:W-:-:S03]  /*3c10*/  FFMA R16, R23, R22, R16 ;  /* 0x0000001617107223 */ /* 0x008fc60000000010 */
[----:B------:R-:W4:Y:S01]  /*3c20*/  LDS R22, [UR16+0x20] ;  /* 0x00002010ff167984 */ /* 0x000f220008000800 */
[----:B0-----:R-:W-:-:S03]  /*3c30*/  FFMA R17, R23, R24, R17 ;  /* 0x0000001817117223 */ /* 0x001fc60000000011 */
[----:B------:R-:W0:Y:S01]  /*3c40*/  LDS R24, [UR16+0x24] ;  /* 0x00002410ff187984 */ /* 0x000e220008000800 */
[----:B-1----:R-:W-:-:S03]  /*3c50*/  FFMA R18, R23, R25, R18 ;  /* 0x0000001917127223 */ /* 0x002fc60000000012 */
[----:B------:R-:W1:Y:S01]  /*3c60*/  LDS R25, [UR16+0x28] ;  /* 0x00002810ff197984 */ /* 0x000e620008000800 */
[----:B--2---:R-:W-:-:S03]  /*3c70*/  FFMA R19, R23, R26, R19 ;  /* 0x0000001a17137223 */ /* 0x004fc60000000013 */
[----:B------:R-:W2:Y:S04]  /*3c80*/  LDS R26, [UR16+0x2c] ;  /* 0x00002c10ff1a7984 */ /* 0x000ea80008000800 */
[----:B------:R-:W-:Y:S01]  /*3c90*/  STL.128 [UR38+0x10], R16 ;  /* 0x00001010ff007987 */ /* 0x000fe20008100c26 */
[----:B----4-:R-:W-:-:S03]  /*3ca0*/  FFMA R4, R23, R22, R4 ;  /* 0x0000001617047223 */ /* 0x010fc60000000004 */
[----:B------:R-:W5:Y:S01]  /*3cb0*/  LDS R22, [UR16+0x30] ;  /* 0x00003010ff167984 */ /* 0x000f620008000800 */
[----:B0-----:R-:W-:-:S03]  /*3cc0*/  FFMA R5, R23, R24, R5 ;  /* 0x0000001817057223 */ /* 0x001fc60000000005 */
[----:B------:R-:W0:Y:S01]  /*3cd0*/  LDS R24, [UR16+0x34] ;  /* 0x00003410ff187984 */ /* 0x000e220008000800 */
[----:B-1----:R-:W-:-:S03]  /*3ce0*/  FFMA R6, R23, R25, R6 ;  /* 0x0000001917067223 */ /* 0x002fc60000000006 */
[----:B------:R-:W1:Y:S01]  /*3cf0*/  LDS R25, [UR16+0x38] ;  /* 0x00003810ff197984 */ /* 0x000e620008000800 */
[----:B--2---:R-:W-:-:S03]  /*3d00*/  FFMA R7, R23, R26, R7 ;  /* 0x0000001a17077223 */ /* 0x004fc60000000007 */
[----:B------:R-:W2:Y:S04]  /*3d10*/  LDS R26, [UR16+0x3c] ;  /* 0x00003c10ff1a7984 */ /* 0x000ea80008000800 */
[----:B------:R3:W-:Y:S01]  /*3d20*/  STL.128 [UR38+0x20], R4 ;  /* 0x00002004ff007987 */ /* 0x0007e20008100c26 */
[C---:B-----5:R-:W-:Y:S01]  /*3d30*/  FFMA R8, R23.reuse, R22, R8 ;  /* 0x0000001617087223 */ /* 0x060fe20000000008 */
[C---:B0-----:R-:W-:Y:S01]  /*3d40*/  FFMA R9, R23.reuse, R24, R9 ;  /* 0x0000001817097223 */ /* 0x041fe20000000009 */
[C---:B-1----:R-:W-:Y:S01]  /*3d50*/  FFMA R10, R23.reuse, R25, R10 ;  /* 0x00000019170a7223 */ /* 0x042fe2000000000a */
[----:B--2---:R-:W-:-:S05]  /*3d60*/  FFMA R11, R23, R26, R11 ;  /* 0x0000001a170b7223 */ /* 0x004fca000000000b */
[----:B------:R3:W-:Y:S01]  /*3d70*/  STL.128 [UR38+0x30], R8 ;  /* 0x00003008ff007987 */ /* 0x0007e20008100c26 */
[----:B------:R-:W-:Y:S05]  /*3d80*/  BRA.U UP0, `(.L_x_96) ;  /* 0xfffffffd00487547 */ /* 0x000fea000b83ffff */
[----:B------:R-:W-:-:S05]  /*3d90*/  UMOV UR6, UR13 ;  /* 0x0000000d00067c82 */ /* 0x000fca0008000000 */
.L_x_95:
[----:B------:R-:W-:-:S09]  /*3da0*/  UISETP.NE.AND UP0, UPT, UR30, URZ, UPT ;  /* 0x000000ff1e00728c */ /* 0x000fd2000bf05270 */
[----:B------:R-:W-:Y:S05]  /*3db0*/  BRA.U !UP0, `(.L_x_97) ;  /* 0x0000000508587547 */ /* 0x000fea000b800000 */
[----:B------:R-:W-:Y:S02]  /*3dc0*/  UISETP.GE.U32.AND UP0, UPT, UR33, 0x7, UPT ;  /* 0x000000072100788c */ /* 0x000fe4000bf06070 */
[----:B------:R-:W-:-:S07]  /*3dd0*/  UISETP.NE.AND UP1, UPT, UR29, URZ, UPT ;  /* 0x000000ff1d00728c */ /* 0x000fce000bf25270 */
[----:B------:R-:W-:Y:S05]  /*3de0*/  BRA.U !UP0, `(.L_x_98) ;  /* 0x0000000108947547 */ /* 0x000fea000b800000 */
[----:B------:R-:W-:Y:S01]  /*3df0*/  ULEA UR38, UR6, UR22, 0x2 ;  /* 0x0000001606267291 */ /* 0x000fe2000f8e10ff */
[----:B------:R-:W0:Y:S08]  /*3e00*/  LDCU UR16, c[0x0][0x3c4] ;  /* 0x00007880ff1077ac */ /* 0x000e300008000800 */
[----:B---3--:R-:W2:Y:S04]  /*3e10*/  LDL R6, [UR38] ;  /* 0x00000026ff067983 */ /* 0x008ea80008100800 */
[----:B------:R-:W3:Y:S04]  /*3e20*/  LDL R7, [UR38+0x4] ;  /* 0x00000426ff077983 */ /* 0x000ee80008100800 */
[----:B------:R-:W4:Y:S04]  /*3e30*/  LDL R9, [UR38+0x8] ;  /* 0x00000826ff097983 */ /* 0x000f280008100800 */
[----:B------:R-:W5:Y:S04]  /*3e40*/  LDL R24, [UR38+0xc] ;  /* 0x00000c26ff187983 */ /* 0x000f680008100800 */
[----:B------:R-:W5:Y:S04]  /*3e50*/  LDL R5, [UR38+0x10] ;  /* 0x00001026ff057983 */ /* 0x000f680008100800 */
[----:B------:R-:W5:Y:S04]  /*3e60*/  LDL R11, [UR38+0x14] ;  /* 0x00001426ff0b7983 */ /* 0x000f680008100800 */
[----:B------:R-:W5:Y:S04]  /*3e70*/  LDL R13, [UR38+0x18] ;  /* 0x00001826ff0d7983 */ /* 0x000f680008100800 */
[----:B------:R-:W5:Y:S01]  /*3e80*/  LDL R15, [UR38+0x1c] ;  /* 0x00001c26ff0f7983 */ /* 0x000f620008100800 */
[----:B0-----:R-:W-:-:S02]  /*3e90*/  UIMAD UR16, UR20, UR16, UR6 ;  /* 0x00000010141072a4 */ /* 0x001fc4000f8e0206 */
[----:B------:R-:W-:Y:S02]  /*3ea0*/  UIADD3 UR6, UPT, UPT, UR6, 0x8, URZ ;  /* 0x0000000806067890 */ /* 0x000fe4000fffe0ff */
[----:B------:R-:W-:-:S09]  /*3eb0*/  ULEA UR16, UR16, UR14, 0x2 ;  /* 0x0000000e10107291 */ /* 0x000fd2000f8e10ff */
[----:B------:R-:W2:Y:S04]  /*3ec0*/  LDS R4, [UR16] ;  /* 0x00000010ff047984 */ /* 0x000ea80008000800 */
[----:B------:R-:W3:Y:S04]  /*3ed0*/  LDS R8, [UR16+0x4] ;  /* 0x00000410ff087984 */ /* 0x000ee80008000800 */
[----:B------:R-:W4:Y:S04]  /*3ee0*/  LDS R10, [UR16+0x8] ;  /* 0x00000810ff0a7984 */ /* 0x000f280008000800 */
[----:B------:R-:W5:Y:S04]  /*3ef0*/  LDS R12, [UR16+0xc] ;  /* 0x00000c10ff0c7984 */ /* 0x000f680008000800 */
[----:B------:R-:W0:Y:S04]  /*3f00*/  LDS R14, [UR16+0x10] ;  /* 0x00001010ff0e7984 */ /* 0x000e280008000800 */
[----:B------:R-:W1:Y:S04]  /*3f10*/  LDS R16, [UR16+0x14] ;  /* 0x00001410ff107984 */ /* 0x000e680008000800 */
[----:B------:R-:W1:Y:S04]  /*3f20*/  LDS R18, [UR16+0x18] ;  /* 0x00001810ff127984 */ /* 0x000e680008000800 */
[----:B------:R-:W1:Y:S01]  /*3f30*/  LDS R22, [UR16+0x1c] ;  /* 0x00001c10ff167984 */ /* 0x000e620008000800 */
[C---:B--2---:R-:W-:Y:S01]  /*3f40*/  FFMA R4, R23.reuse, R4, R6 ;  /* 0x0000000417047223 */ /* 0x044fe20000000006 */
[----:B---3--:R-:W-:-:S04]  /*3f50*/  FFMA R8, R23, R8, R7 ;  /* 0x0000000817087223 */ /* 0x008fc80000000007 */
[----:B------:R2:W-:Y:S01]  /*3f60*/  STL [UR38], R4 ;  /* 0x00000004ff007987 */ /* 0x0005e20008100826 */
[----:B----4-:R-:W-:-:S03]  /*3f70*/  FFMA R10, R23, R10, R9 ;  /* 0x0000000a170a7223 */ /* 0x010fc60000000009 */
[----:B------:R2:W-:Y:S01]  /*3f80*/  STL [UR38+0x4], R8 ;  /* 0x00000408ff007987 */ /* 0x0005e20008100826 */
[----:B-----5:R-:W-:-:S03]  /*3f90*/  FFMA R12, R23, R12, R24 ;  /* 0x0000000c170c7223 */ /* 0x020fc60000000018 */
[----:B------:R2:W-:Y:S01]  /*3fa0*/  STL [UR38+0x8], R10 ;  /* 0x0000080aff007987 */ /* 0x0005e20008100826 */
[----:B0-----:R-:W-:-:S03]  /*3fb0*/  FFMA R5, R23, R14, R5 ;  /* 0x0000000e17057223 */ /* 0x001fc60000000005 */
[----:B------:R2:W-:Y:S01]  /*3fc0*/  STL [UR38+0xc], R12 ;  /* 0x00000c0cff007987 */ /* 0x0005e20008100826 */
[----:B-1----:R-:W-:-:S03]  /*3fd0*/  FFMA R16, R23, R16, R11 ;  /* 0x0000001017107223 */ /* 0x002fc6000000000b */
[----:B------:R2:W-:Y:S01]  /*3fe0*/  STL [UR38+0x10], R5 ;  /* 0x00001005ff007987 */ /* 0x0005e20008100826 */
[----:B------:R-:W-:-:S03]  /*3ff0*/  FFMA R18, R23, R18, R13 ;  /* 0x0000001217127223 */ /* 0x000fc6000000000d */
[----:B------:R2:W-:Y:S01]  /*4000*/  STL [UR38+0x14], R16 ;  /* 0x00001410ff007987 */ /* 0x0005e20008100826 */
[----:B------:R-:W-:-:S03]  /*4010*/  FFMA R22, R23, R22, R15 ;  /* 0x0000001617167223 */ /* 0x000fc6000000000f */
[----:B------:R2:W-:Y:S04]  /*4020*/  STL [UR38+0x18], R18 ;  /* 0x00001812ff007987 */ /* 0x0005e80008100826 */
[----:B------:R2:W-:Y:S02]  /*4030*/  STL [UR38+0x1c], R22 ;  /* 0x00001c16ff007987 */ /* 0x0005e40008100826 */
.L_x_98:
[----:B------:R-:W-:Y:S05]  /*4040*/  BRA.U !UP1, `(.L_x_97) ;  /* 0x0000000109b47547 */ /* 0x000fea000b800000 */
[----:B------:R-:W-:Y:S02]  /*4050*/  UISETP.GE.U32.AND UP0, UPT, UR36, 0x3, UPT ;  /* 0x000000032400788c */ /* 0x000fe4000bf06070 */
[----:B------:R-:W-:-:S07]  /*4060*/  UISETP.NE.AND UP1, UPT, UR28, URZ, UPT ;  /* 0x000000ff1c00728c */ /* 0x000fce000bf25270 */
[----:B------:R-:W-:Y:S05]  /*4070*/  BRA.U !UP0, `(.L_x_99) ;  /* 0x0000000108547547 */ /* 0x000fea000b800000 */
[----:B------:R-:W-:Y:S01]  /*4080*/  ULEA UR38, UR6, UR22, 0x2 ;  /* 0x0000001606267291 */ /* 0x000fe2000f8e10ff */
[----:B------:R-:W0:Y:S08]  /*4090*/  LDCU UR16, c[0x0][0x3c4] ;  /* 0x00007880ff1077ac */ /* 0x000e300008000800 */
[----:B--23--:R-:W2:Y:S04]  /*40a0*/  LDL R4, [UR38] ;  /* 0x00000026ff047983 */ /* 0x00cea80008100800 */
[----:B------:R-:W3:Y:S04]  /*40b0*/  LDL R6, [UR38+0x4] ;  /* 0x00000426ff067983 */ /* 0x000ee80008100800 */
[----:B------:R-:W4:Y:S04]  /*40c0*/  LDL R8, [UR38+0x8] ;  /* 0x00000826ff087983 */ /* 0x000f280008100800 */
[----:B------:R-:W5:Y:S01]  /*40d0*/  LDL R10, [UR38+0xc] ;  /* 0x00000c26ff0a7983 */ /* 0x000f620008100800 */
[----:B0-----:R-:W-:-:S02]  /*40e0*/  UIMAD UR16, UR20, UR16, UR6 ;  /* 0x00000010141072a4 */ /* 0x001fc4000f8e0206 */
[----:B------:R-:W-:Y:S02]  /*40f0*/  UIADD3 UR6, UPT, UPT, UR6, 0x4, URZ ;  /* 0x0000000406067890 */ /* 0x000fe4000fffe0ff */
[----:B------:R-:W-:-:S09]  /*4100*/  ULEA UR16, UR16, UR14, 0x2 ;  /* 0x0000000e10107291 */ /* 0x000fd2000f8e10ff */
[----:B------:R-:W2:Y:S04]  /*4110*/  LDS R5, [UR16] ;  /* 0x00000010ff057984 */ /* 0x000ea80008000800 */
[----:B------:R-:W3:Y:S04]  /*4120*/  LDS R7, [UR16+0x4] ;  /* 0x00000410ff077984 */ /* 0x000ee80008000800 */
[----:B------:R-:W4:Y:S04]  /*4130*/  LDS R9, [UR16+0x8] ;  /* 0x00000810ff097984 */ /* 0x000f280008000800 */
[----:B------:R-:W5:Y:S01]  /*4140*/  LDS R11, [UR16+0xc] ;  /* 0x00000c10ff0b7984 */ /* 0x000f620008000800 */
[C---:B--2---:R-:W-:Y:S01]  /*4150*/  FFMA R4, R23.reuse, R5, R4 ;  /* 0x0000000517047223 */ /* 0x044fe20000000004 */
[----:B---3--:R-:W-:-:S04]  /*4160*/  FFMA R5, R23, R7, R6 ;  /* 0x0000000717057223 */ /* 0x008fc80000000006 */
[----:B------:R0:W-:Y:S01]  /*4170*/  STL [UR38], R4 ;  /* 0x00000004ff007987 */ /* 0x0001e20008100826 */
[----:B----4-:R-:W-:-:S03]  /*4180*/  FFMA R6, R23, R9, R8 ;  /* 0x0000000917067223 */ /* 0x010fc60000000008 */
[----:B------:R0:W-:Y:S01]  /*4190*/  STL [UR38+0x4], R5 ;  /* 0x00000405ff007987 */ /* 0x0001e20008100826 */
[----:B-----5:R-:W-:-:S03]  /*41a0*/  FFMA R7, R23, R11, R10 ;  /* 0x0000000b17077223 */ /* 0x020fc6000000000a */
[----:B------:R0:W-:Y:S04]  /*41b0*/  STL [UR38+0x8], R6 ;  /* 0x00000806ff007987 */ /* 0x0001e80008100826 */
[----:B------:R0:W-:Y:S02]  /*41c0*/  STL [UR38+0xc], R7 ;  /* 0x00000c07ff007987 */ /* 0x0001e40008100826 */
.L_x_99:
[----:B------:R-:W-:Y:S05]  /*41d0*/  BRA.U !UP1, `(.L_x_97) ;  /* 0x0000000109507547 */ /* 0x000fea000b800000 */
[----:B------:R-:W-:Y:S01]  /*41e0*/  ULEA UR38, UR6, UR22, 0x2 ;  /* 0x0000001606267291 */ /* 0x000fe2000f8e10ff */
[----:B------:R-:W1:Y:S08]  /*41f0*/  LDCU UR16, c[0x0][0x3c4] ;  /* 0x00007880ff1077ac */ /* 0x000e700008000800 */
[----:B0--3--:R-:W3:Y:S01]  /*4200*/  LDL R6, [UR38] ;  /* 0x00000026ff067983 */ /* 0x009ee20008100800 */
[----:B------:R-:W-:-:S02]  /*4210*/  UISETP.NE.AND UP0, UPT, UR28, 0x1, UPT ;  /* 0x000000011c00788c */ /* 0x000fc4000bf05270 */
[----:B-1----:R-:W-:-:S04]  /*4220*/  UIMAD UR6, UR20, UR16, UR6 ;  /* 0x00000010140672a4 */ /* 0x002fc8000f8e0206 */
[----:B------:R-:W-:-:S09]  /*4230*/  ULEA UR6, UR6, UR14, 0x2 ;  /* 0x0000000e06067291 */ /* 0x000fd2000f8e10ff */
[----:B--2---:R-:W3:Y:S02]  /*4240*/  LDS R4, [UR6] ;  /* 0x00000006ff047984 */ /* 0x004ee40008000800 */
[----:B---3--:R-:W-:-:S05]  /*4250*/  FFMA R4, R23, R4, R6 ;  /* 0x0000000417047223 */ /* 0x008fca0000000006 */
[----:B------:R1:W-:Y:S01]  /*4260*/  STL [UR38], R4 ;  /* 0x00000004ff007987 */ /* 0x0003e20008100826 */
[----:B------:R-:W-:Y:S05]  /*4270*/  BRA.U !UP0, `(.L_x_97) ;  /* 0x0000000108287547 */ /* 0x000fea000b800000 */
[----:B------:R-:W2:Y:S01]  /*4280*/  LDL R6, [UR38+0x4] ;  /* 0x00000426ff067983 */ /* 0x000ea20008100800 */
[----:B------:R-:W-:-:S03]  /*4290*/  UISETP.NE.AND UP0, UPT, UR28, 0x2, UPT ;  /* 0x000000021c00788c */ /* 0x000fc6000bf05270 */
[----:B-1----:R-:W2:Y:S02]  /*42a0*/  LDS R4, [UR6+0x4] ;  /* 0x00000406ff047984 */ /* 0x002ea40008000800 */
[----:B--2---:R-:W-:-:S05]  /*42b0*/  FFMA R4, R23, R4, R6 ;  /* 0x0000000417047223 */ /* 0x004fca0000000006 */
[----:B------:R4:W-:Y:S01]  /*42c0*/  STL [UR38+0x4], R4 ;  /* 0x00000404ff007987 */ /* 0x0009e20008100826 */
[----:B------:R-:W-:Y:S05]  /*42d0*/  BRA.U !UP0, `(.L_x_97) ;  /* 0x0000000108107547 */ /* 0x000fea000b800000 */
[----:B------:R-:W2:Y:S04]  /*42e0*/  LDL R6, [UR38+0x8] ;  /* 0x00000826ff067983 */ /* 0x000ea80008100800 */
[----:B----4-:R-:W2:Y:S02]  /*42f0*/  LDS R4, [UR6+0x8] ;  /* 0x00000806ff047984 */ /* 0x010ea40008000800 */
[----:B--2---:R-:W-:-:S05]  /*4300*/  FFMA R4, R23, R4, R6 ;  /* 0x0000000417047223 */ /* 0x004fca0000000006 */
[----:B------:R0:W-:Y:S02]  /*4310*/  STL [UR38+0x8], R4 ;  /* 0x00000804ff007987 */ /* 0x0001e40008100826 */
.L_x_97:
[----:B------:R-:W-:Y:S05]  /*4320*/  @!P0 BRA `(.L_x_100) ;  /* 0xfffffff4008c8947 */ /* 0x000fea000383ffff */
.L_x_81:
[----:B------:R-:W-:Y:S05]  /*4330*/  BSYNC.RECONVERGENT B0 ;  /* 0x0000000000007941 */ /* 0x000fea0003800200 */
.L_x_80:
[----:B------:R-:W-:Y:S01]  /*4340*/  BAR.SYNC.DEFER_BLOCKING 0x0 ;  /* 0x0000000000007b1d */ /* 0x000fe20000010000 */
[----:B------:R-:W-:Y:S02]  /*4350*/  UIADD3 UR5, UPT, UPT, UR25, 0x3f, -UR24 ;  /* 0x0000003f19057890 */ /* 0x000fe4000fffe818 */
[----:B------:R-:W-:Y:S02]  /*4360*/  UIADD3 UR4, UPT, UPT, UR4, 0x1, URZ ;  /* 0x0000000104047890 */ /* 0x000fe4000fffe0ff */
[----:B------:R-:W-:-:S04]  /*4370*/  USHF.R.U32.HI UR5, URZ, 0x6, UR5 ;  /* 0x00000006ff057899 */ /* 0x000fc80008011605 */
[----:B------:R-:W-:-:S09]  /*4380*/  UISETP.GE.U32.AND UP0, UPT, UR4, UR5, UPT ;  /* 0x000000050400728c */ /* 0x000fd2000bf06070 */
[----:B------:R-:W-:Y:S05]  /*4390*/  BRA.U !UP0, `(.L_x_101) ;  /* 0xffffffc508d07547 */ /* 0x000fea000b83ffff */
.L_x_52:
[----:B0-----:R-:W-:-:S13]  /*43a0*/  ISETP.NE.AND P0, PT, R0, RZ, PT ;  /* 0x000000ff0000720c */ /* 0x001fda0003f05270 */
[----:B------:R-:W-:Y:S05]  /*43b0*/  @P0 EXIT ;  /* 0x000000000000094d */ /* 0x000fea0003800000 */
[----:B------:R-:W0:Y:S01]  /*43c0*/  LDCU UR7, c[0x0][0x3c4] ;  /* 0x00007880ff0777ac */ /* 0x000e220008000800 */
[----:B------:R-:W5:Y:S01]  /*43d0*/  LDCU UR4, c[0x0][0x3c8] ;  /* 0x00007900ff0477ac */ /* 0x000f620008000800 */
[----:B------:R-:W1:Y:S01]  /*43e0*/  LDCU UR6, c[0x0][0x3bc] ;  /* 0x00007780ff0677ac */ /* 0x000e620008000800 */
[----:B0-----:R-:W-:Y:S02]  /*43f0*/  UISETP.NE.AND UP0, UPT, UR7, URZ, UPT ;  /* 0x000000ff0700728c */ /* 0x001fe4000bf05270 */
[----:B-----5:R-:W-:-:S04]  /*4400*/  UIMAD UR4, UR10, UR4, UR8 ;  /* 0x000000040a0472a4 */ /* 0x020fc8000f8e0208 */
[----:B-1----:R-:W-:-:S03]  /*4410*/  UIMAD UR5, UR4, UR6, URZ ;  /* 0x00000006040572a4 */ /* 0x002fc6000f8e02ff */
[----:B------:R-:W-:Y:S09]  /*4420*/  BRA.U !UP0, `(.L_x_102) ;  /* 0x0000002108a47547 */ /* 0x000ff2000b800000 */
[----:B------:R-:W-:Y:S02]  /*4430*/  UIADD3 UR4, UPT, UPT, UR7, -0x1, URZ ;  /* 0xffffffff07047890 */ /* 0x000fe4000fffe0ff */
[----:B------:R-:W-:Y:S02]  /*4440*/  UIMAD UR11, UR5, UR7, UR23 ;  /* 0x00000007050b72a4 */ /* 0x000fe4000f8e0217 */
[----:B------:R-:W-:Y:S02]  /*4450*/  UISETP.GE.U32.AND UP0, UPT, UR4, 0xf, UPT ;  /* 0x0000000f0400788c */ /* 0x000fe4000bf06070 */
[----:B------:R-:W-:Y:S01]  /*4460*/  ULOP3.LUT UR14, UR7, 0xf, URZ, 0xc0, !UPT ;  /* 0x0000000f070e7892 */ /* 0x000fe2000f8ec0ff */
[----:B------:R-:W-:-:S06]  /*4470*/  UMOV UR4, URZ ;  /* 0x000000ff00047c82 */ /* 0x000fcc0008000000 */
[----:B------:R-:W-:Y:S05]  /*4480*/  BRA.U !UP0, `(.L_x_103) ;  /* 0x00000011085c7547 */ /* 0x000fea000b800000 */
[----:B------:R-:W0:Y:S01]  /*4490*/  LDC.64 R2, c[0x0][0x380] ;  /* 0x0000e000ff027b82 */ /* 0x000e220000000a00 */
[----:B------:R-:W-:Y:S01]  /*44a0*/  UIMAD UR6, UR17, UR6, UR21 ;  /* 0x00000006110672a4 */ /* 0x000fe2000f8e0215 */
[----:B--23--:R-:W-:Y:S01]  /*44b0*/  IADD3 R8, PT, PT, R1, 0x20, RZ ;  /* 0x0000002001087810 */ /* 0x00cfe20007ffe0ff */
[----:B------:R-:W-:Y:S02]  /*44c0*/  ULOP3.LUT UR4, UR7, 0xfffffff0, URZ, 0xc0, !UPT ;  /* 0xfffffff007047892 */ /* 0x000fe4000f8ec0ff */
[----:B------:R-:W-:Y:S02]  /*44d0*/  UIMAD UR6, UR6, UR7, 0x7 ;  /* 0x00000007060674a4 */ /* 0x000fe4000f8e0207 */
[----:B------:R-:W-:-:S04]  /*44e0*/  UIADD3 UR7, UPT, UPT, -UR4, URZ, URZ ;  /* 0x000000ff04077290 */ /* 0x000fc8000fffe1ff */
[----:B------:R-:W-:-:S08]  /*44f0*/  MOV R9, UR6 ;  /* 0x0000000600097c02 */ /* 0x000fd00008000f00 */
.L_x_136:
[----:B-1--4-:R-:W2:Y:S01]  /*4500*/  LDL.128 R4, [R8+-0x20] ;  /* 0xffffe00008047983 */ /* 0x012ea20000100c00 */
[----:B------:R-:W1:Y:S01]  /*4510*/  MUFU.RCP R0, R21 ;  /* 0x0000001500007308 */ /* 0x000e620000001000 */
[----:B------:R-:W-:Y:S01]  /*4520*/  BSSY.RECONVERGENT B2, `(.L_x_104) ;  /* 0x000000b000027945 */ /* 0x000fe20003800200 */
[----:B-1----:R-:W-:-:S04]  /*4530*/  FFMA R11, R0, -R21, 1 ;  /* 0x3f800000000b7423 */ /* 0x002fc80000000815 */
[----:B------:R-:W-:Y:S02]  /*4540*/  FFMA R11, R0, R11, R0 ;  /* 0x0000000b000b7223 */ /* 0x000fe40000000000 */
[----:B--2---:R-:W1:Y:S02]  /*4550*/  FCHK P0, R4, R21 ;  /* 0x0000001504007302 */ /* 0x004e640000000000 */
[----:B------:R-:W-:-:S04]  /*4560*/  FFMA R0, R4, R11, RZ ;  /* 0x0000000b04007223 */ /* 0x000fc800000000ff */
[----:B------:R-:W-:-:S04]  /*4570*/  FFMA R10, R0, -R21, R4 ;  /* 0x80000015000a7223 */ /* 0x000fc80000000004 */
[----:B------:R-:W-:Y:S01]  /*4580*/  FFMA R0, R11, R10, R0 ;  /* 0x0000000a0b007223 */ /* 0x000fe20000000000 */
[----:B-1----:R-:W-:Y:S06]  /*4590*/  @!P0 BRA `(.L_x_105) ;  /* 0x00000000000c8947 */ /* 0x002fec0003800000 */
[----:B------:R-:W-:Y:S02]  /*45a0*/  MOV R15, R4 ;  /* 0x00000004000f7202 */ /* 0x000fe40000000f00 */
[----:B------:R-:W-:-:S07]  /*45b0*/  MOV R4, 0x45d0 ;  /* 0x000045d000047802 */ /* 0x000fce0000000f00 */
[----:B0-----:R-:W-:Y:S05]  /*45c0*/  CALL.REL.NOINC `($__internal_1_$__cuda_sm3x_div_rn_noftz_f32_slowpath) ;  /* 0x0000002000c87944 */ /* 0x001fea0003c00000 */
.L_x_105:
[----:B------:R-:W-:Y:S05]  /*45d0*/  BSYNC.RECONVERGENT B2 ;  /* 0x0000000000027941 */ /* 0x000fea0003800200 */
.L_x_104:
[----:B------:R-:W1:Y:S01]  /*45e0*/  MUFU.RCP R4, R21 ;  /* 0x0000001500047308 */ /* 0x000e620000001000 */
[----:B------:R-:W-:Y:S01]  /*45f0*/  IADD3 R11, PT, PT, R9, -0x7, RZ ;  /* 0xfffffff9090b7810 */ /* 0x000fe20007ffe0ff */
[----:B------:R-:W-:Y:S04]  /*4600*/  BSSY.RECONVERGENT B2, `(.L_x_106) ;  /* 0x000000e000027945 */ /* 0x000fe80003800200 */
[----:B0-----:R-:W-:Y:S02]  /*4610*/  IMAD.WIDE.U32 R10, R11, 0x4, R2 ;  /* 0x000000040b0a7825 */ /* 0x001fe400078e0002 */
[----:B------:R-:W0:Y:S03]  /*4620*/  FCHK P0, R5, R21 ;  /* 0x0000001505007302 */ /* 0x000e260000000000 */
[----:B------:R2:W-:Y:S01]  /*4630*/  STG.E desc[UR18][R10.64], R0 ;  /* 0x000000000a007986 */ /* 0x0005e2000c101912 */
[----:B-1----:R-:W-:-:S04]  /*4640*/  FFMA R13, R4, -R21, 1 ;  /* 0x3f800000040d7423 */ /* 0x002fc80000000815 */
[----:B------:R-:W-:-:S04]  /*4650*/  FFMA R15, R4, R13, R4 ;  /* 0x0000000d040f7223 */ /* 0x000fc80000000004 */
[----:B------:R-:W-:-:S04]  /*4660*/  FFMA R4, R5, R15, RZ ;  /* 0x0000000f05047223 */ /* 0x000fc800000000ff */
[----:B------:R-:W-:-:S04]  /*4670*/  FFMA R13, R4, -R21, R5 ;  /* 0x80000015040d7223 */ /* 0x000fc80000000005 */
[----:B------:R-:W-:Y:S01]  /*4680*/  FFMA R13, R15, R13, R4 ;  /* 0x0000000d0f0d7223 */ /* 0x000fe20000000004 */
[----:B0-2---:R-:W-:Y:S06]  /*4690*/  @!P0 BRA `(.L_x_107) ;  /* 0x0000000000108947 */ /* 0x005fec0003800000 */
[----:B------:R-:W-:Y:S02]  /*46a0*/  MOV R15, R5 ;  /* 0x00000005000f7202 */ /* 0x000fe40000000f00 */
[----:B------:R-:W-:-:S07]  /*46b0*/  MOV R4, 0x46d0 ;  /* 0x000046d000047802 */ /* 0x000fce0000000f00 */
[----:B------:R-:W-:Y:S05]  /*46c0*/  CALL.REL.NOINC `($__internal_1_$__cuda_sm3x_div_rn_noftz_f32_slowpath) ;  /* 0x0000002000887944 */ /* 0x000fea0003c00000 */
[----:B------:R-:W-:-:S07]  /*46d0*/  MOV R13, R0 ;  /* 0x00000000000d7202 */ /* 0x000fce0000000f00 */
.L_x_107:
[----:B------:R-:W-:Y:S05]  /*46e0*/  BSYNC.RECONVERGENT B2 ;  /* 0x0000000000027941 */ /* 0x000fea0003800200 */
.L_x_106:
[----:B------:R-:W0:Y:S01]  /*46f0*/  MUFU.RCP R0, R21 ;  /* 0x0000001500007308 */ /* 0x000e220000001000 */
[----:B------:R-:W-:Y:S01]  /*4700*/  IADD3 R5, PT, PT, R9, -0x6, RZ ;  /* 0xfffffffa09057810 */ /* 0x000fe20007ffe0ff */
[----:B------:R-:W-:Y:S04]  /*4710*/  BSSY.RECONVERGENT B2, `(.L_x_108) ;  /* 0x000000d000027945 */ /* 0x000fe80003800200 */
[----:B------:R-:W-:Y:S02]  /*4720*/  IMAD.WIDE.U32 R4, R5, 0x4, R2 ;  /* 0x0000000405047825 */ /* 0x000fe400078e0002 */
[----:B------:R-:W1:Y:S03]  /*4730*/  FCHK P0, R6, R21 ;  /* 0x0000001506007302 */ /* 0x000e660000000000 */
[----:B------:R2:W-:Y:S01]  /*4740*/  STG.E desc[UR18][R4.64], R13 ;  /* 0x0000000d04007986 */ /* 0x0005e2000c101912 */
[----:B0-----:R-:W-:-:S04]  /*4750*/  FFMA R11, R0, -R21, 1 ;  /* 0x3f800000000b7423 */ /* 0x001fc80000000815 */
[----:B------:R-:W-:-:S04]  /*4760*/  FFMA R10, R0, R11, R0 ;  /* 0x0000000b000a7223 */ /* 0x000fc80000000000 */
[----:B------:R-:W-:-:S04]  /*4770*/  FFMA R11, R6, R10, RZ ;  /* 0x0000000a060b7223 */ /* 0x000fc800000000ff */
[----:B------:R-:W-:-:S04]  /*4780*/  FFMA R0, R11, -R21, R6 ;  /* 0x800000150b007223 */ /* 0x000fc80000000006 */
[----:B------:R-:W-:Y:S01]  /*4790*/  FFMA R0, R10, R0, R11 ;  /* 0x000000000a007223 */ /* 0x000fe2000000000b */
[----:B-12---:R-:W-:Y:S06]  /*47a0*/  @!P0 BRA `(.L_x_109) ;  /* 0x00000000000c8947 */ /* 0x006fec0003800000 */
[----:B------:R-:W-:Y:S02]  /*47b0*/  MOV R15, R6 ;  /* 0x00000006000f7202 */ /* 0x000fe40000000f00 */
[----:B------:R-:W-:-:S07]  /*47c0*/  MOV R4, 0x47e0 ;  /* 0x000047e000047802 */ /* 0x000fce0000000f00 */
[----:B------:R-:W-:Y:S05]  /*47d0*/  CALL.REL.NOINC `($__internal_1_$__cuda_sm3x_div_rn_noftz_f32_slowpath) ;  /* 0x0000002000447944 */ /* 0x000fea0003c00000 */
.L_x_109:
[----:B------:R-:W-:Y:S05]  /*47e0*/  BSYNC.RECONVERGENT B2 ;  /* 0x0000000000027941 */ /* 0x000fea0003800200 */
.L_x_108:
        /* <DEDUP_REMOVED lines=15> */
[----:B------:R-:W-:-:S07]  /*48e0*/  MOV R15, R0 ;  /* 0x00000000000f7202 */ /* 0x000fce0000000f00 */
.L_x_111:
[----:B------:R-:W-:Y:S05]  /*48f0*/  BSYNC.RECONVERGENT B2 ;  /* 0x0000000000027941 */ /* 0x000fea0003800200 */
.L_x_110:
[----:B------:R-:W2:Y:S01]  /*4900*/  LDL.128 R4, [R8+-0x10] ;  /* 0xfffff00008047983 */ /* 0x000ea20000100c00 */
[----:B------:R-:W0:Y:S01]  /*4910*/  MUFU.RCP R0, R21 ;  /* 0x0000001500007308 */ /* 0x000e220000001000 */
[----:B------:R-:W-:Y:S01]  /*4920*/  IADD3 R13, PT, PT, R9, -0x4, RZ ;  /* 0xfffffffc090d7810 */ /* 0x000fe20007ffe0ff */
[----:B------:R-:W-:Y:S04]  /*4930*/  BSSY.RECONVERGENT B2, `(.L_x_112) ;  /* 0x000000e000027945 */ /* 0x000fe80003800200 */
[----:B------:R-:W-:-:S05]  /*4940*/  IMAD.WIDE.U32 R12, R13, 0x4, R2 ;  /* 0x000000040d0c7825 */ /* 0x000fca00078e0002 */
[----:B------:R1:W-:Y:S01]  /*4950*/  STG.E desc[UR18][R12.64], R15 ;  /* 0x0000000f0c007986 */ /* 0x0003e2000c101912 */
[----:B0-----:R-:W-:-:S04]  /*4960*/  FFMA R11, R0, -R21, 1 ;  /* 0x3f800000000b7423 */ /* 0x001fc80000000815 */
[----:B------:R-:W-:Y:S01]  /*4970*/  FFMA R11, R0, R11, R0 ;  /* 0x0000000b000b7223 */ /* 0x000fe20000000000 */
[----:B--2---:R-:W0:Y:S03]  /*4980*/  FCHK P0, R4, R21 ;  /* 0x0000001504007302 */ /* 0x004e260000000000 */
[----:B------:R-:W-:-:S04]  /*4990*/  FFMA R17, R11, R4, RZ ;  /* 0x000000040b117223 */ /* 0x000fc800000000ff */
[----:B------:R-:W-:-:S04]  /*49a0*/  FFMA R0, R17, -R21, R4 ;  /* 0x8000001511007223 */ /* 0x000fc80000000004 */
[----:B------:R-:W-:Y:S01]  /*49b0*/  FFMA R17, R11, R0, R17 ;  /* 0x000000000b117223 */ /* 0x000fe20000000011 */
[----:B01----:R-:W-:Y:S06]  /*49c0*/  @!P0 BRA `(.L_x_113) ;  /* 0x0000000000108947 */ /* 0x003fec0003800000 */
[----:B------:R-:W-:Y:S02]  /*49d0*/  MOV R15, R4 ;  /* 0x00000004000f7202 */ /* 0x000fe40000000f00 */
[----:B------:R-:W-:-:S07]  /*49e0*/  MOV R4, 0x4a00 ;  /* 0x00004a0000047802 */ /* 0x000fce0000000f00 */
[----:B------:R-:W-:Y:S05]  /*49f0*/  CALL.REL.NOINC `($__internal_1_$__cuda_sm3x_div_rn_noftz_f32_slowpath) ;  /* 0x0000001c00bc7944 */ /* 0x000fea0003c00000 */
[----:B------:R-:W-:-:S07]  /*4a00*/  MOV R17, R0 ;  /* 0x0000000000117202 */ /* 0x000fce0000000f00 */
.L_x_113:
[----:B------:R-:W-:Y:S05]  /*4a10*/  BSYNC.RECONVERGENT B2 ;  /* 0x0000000000027941 */ /* 0x000fea0003800200 */
.L_x_112:
        /* <DEDUP_REMOVED lines=15> */
.L_x_115:
[----:B------:R-:W-:Y:S05]  /*4b10*/  BSYNC.RECONVERGENT B2 ;  /* 0x0000000000027941 */ /* 0x000fea0003800200 */
.L_x_114:
        /* <DEDUP_REMOVED lines=16> */
.L_x_117:
[----:B------:R-:W-:Y:S05]  /*4c20*/  BSYNC.RECONVERGENT B2 ;  /* 0x0000000000027941 */ /* 0x000fea0003800200 */
.L_x_116:
        /* <DEDUP_REMOVED lines=15> */
.L_x_119:
[----:B------:R-:W-:Y:S05]  /*4d20*/  BSYNC.RECONVERGENT B2 ;  /* 0x0000000000027941 */ /* 0x000fea0003800200 */
.L_x_118:
[----:B------:R-:W2:Y:S01]  /*4d30*/  LDL.128 R4, [R8] ;  /* 0x0000000008047983 */ /* 0x000ea20000100c00 */
[----:B------:R-:W0:Y:S01]  /*4d40*/  MUFU.RCP R10, R21 ;  /* 0x00000015000a7308 */ /* 0x000e220000001000 */
[C---:B------:R-:W-:Y:S01]  /*4d50*/  IMAD.WIDE.U32 R12, R9.reuse, 0x4, R2 ;  /* 0x00000004090c7825 */ /* 0x040fe200078e0002 */
[----:B------:R-:W-:Y:S01]  /*4d60*/  BSSY.RECONVERGENT B2, `(.L_x_120) ;  /* 0x000000e000027945 */ /* 0x000fe20003800200 */
[----:B------:R-:W-:-:S03]  /*4d70*/  IADD3 R19, PT, PT, R9, 0x8, RZ ;  /* 0x0000000809137810 */ /* 0x000fc60007ffe0ff */
        /* <DEDUP_REMOVED lines=12> */
.L_x_121:
[----:B------:R-:W-:Y:S05]  /*4e40*/  BSYNC.RECONVERGENT B2 ;  /* 0x0000000000027941 */ /* 0x000fea0003800200 */
.L_x_120:
[----:B------:R-:W0:Y:S01]  /*4e50*/  MUFU.RCP R0, R21 ;  /* 0x0000001500007308 */ /* 0x000e220000001000 */
[----:B------:R-:W-:Y:S01]  /*4e60*/  IADD3 R11, PT, PT, R9, 0x1, RZ ;  /* 0x00000001090b7810 */ /* 0x000fe20007ffe0ff */
        /* <DEDUP_REMOVED lines=13> */
.L_x_123:
[----:B------:R-:W-:Y:S05]  /*4f40*/  BSYNC.RECONVERGENT B2 ;  /* 0x0000000000027941 */ /* 0x000fea0003800200 */
.L_x_122:
        /* <DEDUP_REMOVED lines=16> */
.L_x_125:
[----:B------:R-:W-:Y:S05]  /*5050*/  BSYNC.RECONVERGENT B2 ;  /* 0x0000000000027941 */ /* 0x000fea0003800200 */
.L_x_124:
        /* <DEDUP_REMOVED lines=15> */
.L_x_127:
[----:B------:R-:W-:Y:S05]  /*5150*/  BSYNC.RECONVERGENT B2 ;  /* 0x0000000000027941 */ /* 0x000fea0003800200 */
.L_x_126:
[----:B------:R-:W2:Y:S01]  /*5160*/  LDL.128 R4, [R8+0x10] ;  /* 0x0000100008047983 */ /* 0x000ea20000100c00 */
[----:B------:R-:W0:Y:S01]  /*5170*/  MUFU.RCP R10, R21 ;  /* 0x00000015000a7308 */ /* 0x000e220000001000 */
[----:B------:R-:W-:Y:S01]  /*5180*/  IADD3 R13, PT, PT, R9, 0x4, RZ ;  /* 0x00000004090d7810 */ /* 0x000fe20007ffe0ff */
        /* <DEDUP_REMOVED lines=14> */
.L_x_129:
[----:B------:R-:W-:Y:S05]  /*5270*/  BSYNC.RECONVERGENT B2 ;  /* 0x0000000000027941 */ /* 0x000fea0003800200 */
.L_x_128:
        /* <DEDUP_REMOVED lines=15> */
.L_x_131:
[----:B------:R-:W-:Y:S05]  /*5370*/  BSYNC.RECONVERGENT B2 ;  /* 0x0000000000027941 */ /* 0x000fea0003800200 */
.L_x_130:
        /* <DEDUP_REMOVED lines=16> */
.L_x_133:
[----:B------:R-:W-:Y:S05]  /*5480*/  BSYNC.RECONVERGENT B2 ;  /* 0x0000000000027941 */ /* 0x000fea0003800200 */
.L_x_132:
        /* <DEDUP_REMOVED lines=15> */
.L_x_135:
[----:B------:R-:W-:Y:S05]  /*5580*/  BSYNC.RECONVERGENT B2 ;  /* 0x0000000000027941 */ /* 0x000fea0003800200 */
.L_x_134:
[----:B------:R-:W-:Y:S01]  /*5590*/  IMAD.WIDE.U32 R4, R19, 0x4, R2 ;  /* 0x0000000413047825 */ /* 0x000fe200078e0002 */
[----:B------:R-:W-:Y:S01]  /*55a0*/  UIADD3 UR7, UPT, UPT, UR7, 0x10, URZ ;  /* 0x0000001007077890 */ /* 0x000fe2000fffe0ff */
[----:B------:R-:W-:Y:S02]  /*55b0*/  IADD3 R9, PT, PT, R9, 0x10, RZ ;  /* 0x0000001009097810 */ /* 0x000fe40007ffe0ff */
[----:B------:R-:W-:Y:S01]  /*55c0*/  IADD3 R8, PT, PT, R8, 0x40, RZ ;  /* 0x0000004008087810 */ /* 0x000fe20007ffe0ff */
[----:B------:R1:W-:Y:S01]  /*55d0*/  STG.E desc[UR18][R4.64], R0 ;  /* 0x0000000004007986 */ /* 0x0003e2000c101912 */
[----:B------:R-:W-:-:S09]  /*55e0*/  UISETP.NE.AND UP0, UPT, UR7, URZ, UPT ;  /* 0x000000ff0700728c */ /* 0x000fd2000bf05270 */
[----:B------:R-:W-:Y:S05]  /*55f0*/  BRA.U UP0, `(.L_x_136) ;  /* 0xffffffed00c07547 */ /* 0x000fea000b83ffff */
.L_x_103:
[----:B------:R-:W-:-:S09]  /*5600*/  UISETP.NE.AND UP0, UPT, UR14, URZ, UPT ;  /* 0x000000ff0e00728c */ /* 0x000fd2000bf05270 */
[----:B------:R-:W-:Y:S05]  /*5610*/  BRA.U !UP0, `(.L_x_102) ;  /* 0x0000001108287547 */ /* 0x000fea000b800000 */
[----:B------:R-:W0:Y:S01]  /*5620*/  LDCU UR6, c[0x0][0x3c4] ;  /* 0x00007880ff0677ac */ /* 0x000e220008000800 */
[----:B------:R-:W-:Y:S02]  /*5630*/  UISETP.GE.U32.AND UP0, UPT, UR14, 0x8, UPT ;  /* 0x000000080e00788c */ /* 0x000fe4000bf06070 */
[----:B0-----:R-:W-:-:S07]  /*5640*/  ULOP3.LUT UR9, UR6, 0x7, URZ, 0xc0, !UPT ;  /* 0x0000000706097892 */ /* 0x001fce000f8ec0ff */
[----:B------:R-:W-:Y:S05]  /*5650*/  BRA.U !UP0, `(.L_x_137) ;  /* 0x0000000908547547 */ /* 0x000fea000b800000 */
[----:B------:R-:W-:-:S04]  /*5660*/  MOV R3, UR4 ;  /* 0x0000000400037c02 */ /* 0x000fc80008000f00 */
[----:B------:R-:W-:-:S05]  /*5670*/  LEA R3, R3, UR22, 0x2 ;  /* 0x0000001603037c11 */ /* 0x000fca000f8e10ff */
[----:B------:R-:W5:Y:S01]  /*5680*/  LDL R15, [R3] ;  /* 0x00000000030f7983 */ /* 0x000f620000100800 */
[----:B-1----:R-:W2:Y:S01]  /*5690*/  MUFU.RCP R0, R21 ;  /* 0x0000001500007308 */ /* 0x002ea20000001000 */
[----:B------:R-:W-:Y:S01]  /*56a0*/  BSSY.RECONVERGENT B2, `(.L_x_138) ;  /* 0x000000b000027945 */ /* 0x000fe20003800200 */
[----:B--23--:R-:W-:-:S04]  /*56b0*/  FFMA R5, R0, -R21, 1 ;  /* 0x3f80000000057423 */ /* 0x00cfc80000000815 */
[----:B------:R-:W-:Y:S02]  /*56c0*/  FFMA R0, R0, R5, R0 ;  /* 0x0000000500007223 */ /* 0x000fe40000000000 */
[----:B-----5:R-:W0:Y:S02]  /*56d0*/  FCHK P0, R15, R21 ;  /* 0x000000150f007302 */ /* 0x020e240000000000 */
[----:B------:R-:W-:-:S04]  /*56e0*/  FFMA R2, R0, R15, RZ ;  /* 0x0000000f00027223 */ /* 0x000fc800000000ff */
[----:B------:R-:W-:-:S04]  /*56f0*/  FFMA R5, R2, -R21, R15 ;  /* 0x8000001502057223 */ /* 0x000fc8000000000f */
[----:B------:R-:W-:Y:S01]  /*5700*/  FFMA R7, R0, R5, R2 ;  /* 0x0000000500077223 */ /* 0x000fe20000000002 */
[----:B0-----:R-:W-:Y:S06]  /*5710*/  @!P0 BRA `(.L_x_139) ;  /* 0x00000000000c8947 */ /* 0x001fec0003800000 */
[----:B----4-:R-:W-:-:S07]  /*5720*/  MOV R4, 0x5740 ;  /* 0x0000574000047802 */ /* 0x010fce0000000f00 */
[----:B------:R-:W-:Y:S05]  /*5730*/  CALL.REL.NOINC `($__internal_1_$__cuda_sm3x_div_rn_noftz_f32_slowpath) ;  /* 0x00000010006c7944 */ /* 0x000fea0003c00000 */
[----:B------:R-:W-:-:S07]  /*5740*/  MOV R7, R0 ;  /* 0x0000000000077202 */ /* 0x000fce0000000f00 */
.L_x_139:
[----:B------:R-:W-:Y:S05]  /*5750*/  BSYNC.RECONVERGENT B2 ;  /* 0x0000000000027941 */ /* 0x000fea0003800200 */
.L_x_138:
[----:B------:R-:W2:Y:S01]  /*5760*/  LDL R15, [R3+0x4] ;  /* 0x00000400030f7983 */ /* 0x000ea20000100800 */
[----:B----4-:R-:W0:Y:S01]  /*5770*/  LDC.64 R4, c[0x0][0x380] ;  /* 0x0000e000ff047b82 */ /* 0x010e220000000a00 */
[----:B------:R-:W-:Y:S01]  /*5780*/  MOV R2, UR4 ;  /* 0x0000000400027c02 */ /* 0x000fe20008000f00 */
[----:B------:R-:W1:Y:S01]  /*5790*/  MUFU.RCP R0, R21 ;  /* 0x0000001500007308 */ /* 0x000e620000001000 */
[----:B------:R-:W-:Y:S02]  /*57a0*/  BSSY.RECONVERGENT B2, `(.L_x_140) ;  /* 0x000000e000027945 */ /* 0x000fe40003800200 */
[----:B------:R-:W-:Y:S01]  /*57b0*/  IADD3 R2, PT, PT, R2, UR11, RZ ;  /* 0x0000000b02027c10 */ /* 0x000fe2000fffe0ff */
[----:B-1----:R-:W-:-:S04]  /*57c0*/  FFMA R9, R0, -R21, 1 ;  /* 0x3f80000000097423 */ /* 0x002fc80000000815 */
[----:B------:R-:W-:Y:S01]  /*57d0*/  FFMA R0, R0, R9, R0 ;  /* 0x0000000900007223 */ /* 0x000fe20000000000 */
[----:B0-----:R-:W-:-:S05]  /*57e0*/  IMAD.WIDE.U32 R4, R2, 0x4, R4 ;  /* 0x0000000402047825 */ /* 0x001fca00078e0004 */
[----:B------:R0:W-:Y:S01]  /*57f0*/  STG.E desc[UR18][R4.64], R7 ;  /* 0x0000000704007986 */ /* 0x0001e2000c101912 */
[----:B--2---:R-:W1:Y:S01]  /*5800*/  FCHK P0, R15, R21 ;  /* 0x000000150f007302 */ /* 0x004e620000000000 */
[----:B------:R-:W-:-:S04]  /*5810*/  FFMA R6, R0, R15, RZ ;  /* 0x0000000f00067223 */ /* 0x000fc800000000ff */
[----:B------:R-:W-:-:S04]  /*5820*/  FFMA R9, R6, -R21, R15 ;  /* 0x8000001506097223 */ /* 0x000fc8000000000f */
[----:B------:R-:W-:Y:S01]  /*5830*/  FFMA R9, R0, R9, R6 ;  /* 0x0000000900097223 */ /* 0x000fe20000000006 */
[----:B01----:R-:W-:Y:S06]  /*5840*/  @!P0 BRA `(.L_x_141) ;  /* 0x00000000000c8947 */ /* 0x003fec0003800000 */
[----:B------:R-:W-:-:S07]  /*5850*/  MOV R4, 0x5870 ;  /* 0x0000587000047802 */ /* 0x000fce0000000f00 */
[----:B------:R-:W-:Y:S05]  /*5860*/  CALL.REL.NOINC `($__internal_1_$__cuda_sm3x_div_rn_noftz_f32_slowpath) ;  /* 0x0000001000207944 */ /* 0x000fea0003c00000 */
[----:B------:R-:W-:-:S07]  /*5870*/  MOV R9, R0 ;  /* 0x0000000000097202 */ /* 0x000fce0000000f00 */
.L_x_141:
[----:B------:R-:W-:Y:S05]  /*5880*/  BSYNC.RECONVERGENT B2 ;  /* 0x0000000000027941 */ /* 0x000fea0003800200 */
.L_x_140:
[----:B------:R-:W2:Y:S01]  /*5890*/  LDL R15, [R3+0x8] ;  /* 0x00000800030f7983 */ /* 0x000ea20000100800 */
[----:B------:R-:W0:Y:S01]  /*58a0*/  LDC.64 R4, c[0x0][0x380] ;  /* 0x0000e000ff047b82 */ /* 0x000e220000000a00 */
[----:B------:R-:W1:Y:S01]  /*58b0*/  MUFU.RCP R0, R21 ;  /* 0x0000001500007308 */ /* 0x000e620000001000 */
[----:B------:R-:W-:Y:S01]  /*58c0*/  IADD3 R7, PT, PT, R2, 0x1, RZ ;  /* 0x0000000102077810 */ /* 0x000fe20007ffe0ff */
[----:B------:R-:W-:Y:S04]  /*58d0*/  BSSY.RECONVERGENT B2, `(.L_x_142) ;  /* 0x000000d000027945 */ /* 0x000fe80003800200 */
[----:B0-----:R-:W-:-:S04]  /*58e0*/  IMAD.WIDE.U32 R4, R7, 0x4, R4 ;  /* 0x0000000407047825 */ /* 0x001fc800078e0004 */
[C---:B-1----:R-:W-:Y:S01]  /*58f0*/  FFMA R7, R0.reuse, -R21, 1 ;  /* 0x3f80000000077423 */ /* 0x042fe20000000815 */
[----:B------:R0:W-:Y:S03]  /*5900*/  STG.E desc[UR18][R4.64], R9 ;  /* 0x0000000904007986 */ /* 0x0001e6000c101912 */
[----:B------:R-:W-:Y:S01]  /*5910*/  FFMA R0, R0, R7, R0 ;  /* 0x0000000700007223 */ /* 0x000fe20000000000 */
[----:B--2---:R-:W1:Y:S03]  /*5920*/  FCHK P0, R15, R21 ;  /* 0x000000150f007302 */ /* 0x004e660000000000 */
[----:B------:R-:W-:-:S04]  /*5930*/  FFMA R6, R0, R15, RZ ;  /* 0x0000000f00067223 */ /* 0x000fc800000000ff */
[----:B------:R-:W-:-:S04]  /*5940*/  FFMA R7, R6, -R21, R15 ;  /* 0x8000001506077223 */ /* 0x000fc8000000000f */
[----:B------:R-:W-:Y:S01]  /*5950*/  FFMA R7, R0, R7, R6 ;  /* 0x0000000700077223 */ /* 0x000fe20000000006 */
[----:B01----:R-:W-:Y:S06]  /*5960*/  @!P0 BRA `(.L_x_143) ;  /* 0x00000000000c8947 */ /* 0x003fec0003800000 */
[----:B------:R-:W-:-:S07]  /*5970*/  MOV R4, 0x5990 ;  /* 0x0000599000047802 */ /* 0x000fce0000000f00 */
[----:B------:R-:W-:Y:S05]  /*5980*/  CALL.REL.NOINC `($__internal_1_$__cuda_sm3x_div_rn_noftz_f32_slowpath) ;  /* 0x0000000c00d87944 */ /* 0x000fea0003c00000 */
[----:B------:R-:W-:-:S07]  /*5990*/  MOV R7, R0 ;  /* 0x0000000000077202 */ /* 0x000fce0000000f00 */
.L_x_143:
[----:B------:R-:W-:Y:S05]  /*59a0*/  BSYNC.RECONVERGENT B2 ;  /* 0x0000000000027941 */ /* 0x000fea0003800200 */
.L_x_142:
        /* <DEDUP_REMOVED lines=17> */
.L_x_145:
[----:B------:R-:W-:Y:S05]  /*5ac0*/  BSYNC.RECONVERGENT B2 ;  /* 0x0000000000027941 */ /* 0x000fea0003800200 */
.L_x_144:
        /* <DEDUP_REMOVED lines=17> */
.L_x_147:
[----:B------:R-:W-:Y:S05]  /*5be0*/  BSYNC.RECONVERGENT B2 ;  /* 0x0000000000027941 */ /* 0x000fea0003800200 */
.L_x_146:
        /* <DEDUP_REMOVED lines=17> */
.L_x_149:
[----:B------:R-:W-:Y:S05]  /*5d00*/  BSYNC.RECONVERGENT B2 ;  /* 0x0000000000027941 */ /* 0x000fea0003800200 */
.L_x_148:
        /* <DEDUP_REMOVED lines=17> */
.L_x_151:
[----:B------:R-:W-:Y:S05]  /*5e20*/  BSYNC.RECONVERGENT B2 ;  /* 0x0000000000027941 */ /* 0x000fea0003800200 */
.L_x_150:
        /* <DEDUP_REMOVED lines=16> */
.L_x_153:
[----:B------:R-:W-:Y:S05]  /*5f30*/  BSYNC.RECONVERGENT B2 ;  /* 0x0000000000027941 */ /* 0x000fea0003800200 */
.L_x_152:
[----:B------:R-:W0:Y:S01]  /*5f40*/  LDC.64 R4, c[0x0][0x380] ;  /* 0x0000e000ff047b82 */ /* 0x000e220000000a00 */
[----:B------:R-:W-:-:S05]  /*5f50*/  IADD3 R3, PT, PT, R2, 0x7, RZ ;  /* 0x0000000702037810 */ /* 0x000fca0007ffe0ff */
[----:B0-----:R-:W-:Y:S01]  /*5f60*/  IMAD.WIDE.U32 R2, R3, 0x4, R4 ;  /* 0x0000000403027825 */ /* 0x001fe200078e0004 */
[----:B------:R-:W-:-:S04]  /*5f70*/  MOV R4, UR4 ;  /* 0x0000000400047c02 */ /* 0x000fc80008000f00 */
[----:B------:R0:W-:Y:S01]  /*5f80*/  STG.E desc[UR18][R2.64], R0 ;  /* 0x0000000002007986 */ /* 0x0001e2000c101912 */
[----:B------:R-:W-:-:S04]  /*5f90*/  IADD3 R4, PT, PT, R4, 0x8, RZ ;  /* 0x0000000804047810 */ /* 0x000fc80007ffe0ff */
[----:B------:R-:W-:-:S15]  /*5fa0*/  R2UR UR4, R4 ;  /* 0x00000000040472ca */ /* 0x000fde00000e0000 */
.L_x_137:
[----:B------:R-:W-:-:S09]  /*5fb0*/  UISETP.NE.AND UP0, UPT, UR9, URZ, UPT ;  /* 0x000000ff0900728c */ /* 0x000fd2000bf05270 */
[----:B------:R-:W-:Y:S05]  /*5fc0*/  BRA.U !UP0, `(.L_x_102) ;  /* 0x0000000508bc7547 */ /* 0x000fea000b800000 */
[----:B------:R-:W5:Y:S01]  /*5fd0*/  LDCU UR6, c[0x0][0x3c4] ;  /* 0x00007880ff0677ac */ /* 0x000f620008000800 */
[----:B------:R-:W-:Y:S02]  /*5fe0*/  UISETP.GE.U32.AND UP0, UPT, UR9, 0x4, UPT ;  /* 0x000000040900788c */ /* 0x000fe4000bf06070 */
[----:B-----5:R-:W-:-:S07]  /*5ff0*/  ULOP3.LUT UR10, UR6, 0x3, URZ, 0xc0, !UPT ;  /* 0x00000003060a7892 */ /* 0x020fce000f8ec0ff */
[----:B------:R-:W-:Y:S05]  /*6000*/  BRA.U !UP0, `(.L_x_154) ;  /* 0x0000000508347547 */ /* 0x000fea000b800000 */
[----:B0-----:R-:W-:-:S04]  /*6010*/  MOV R3, UR4 ;  /* 0x0000000400037c02 */ /* 0x001fc80008000f00 */
        /* <DEDUP_REMOVED lines=14> */
.L_x_156:
[----:B------:R-:W-:Y:S05]  /*6100*/  BSYNC.RECONVERGENT B2 ;  /* 0x0000000000027941 */ /* 0x000fea0003800200 */
.L_x_155:
        /* <DEDUP_REMOVED lines=18> */
.L_x_158:
[----:B------:R-:W-:Y:S05]  /*6230*/  BSYNC.RECONVERGENT B2 ;  /* 0x0000000000027941 */ /* 0x000fea0003800200 */
.L_x_157:
        /* <DEDUP_REMOVED lines=17> */
.L_x_160:
[----:B------:R-:W-:Y:S05]  /*6350*/  BSYNC.RECONVERGENT B2 ;  /* 0x0000000000027941 */ /* 0x000fea0003800200 */
.L_x_159:
        /* <DEDUP_REMOVED lines=16> */
.L_x_162:
[----:B------:R-:W-:Y:S05]  /*6460*/  BSYNC.RECONVERGENT B2 ;  /* 0x0000000000027941 */ /* 0x000fea0003800200 */
.L_x_161:
[----:B------:R-:W0:Y:S01]  /*6470*/  LDC.64 R4, c[0x0][0x380] ;  /* 0x0000e000ff047b82 */ /* 0x000e220000000a00 */
[----:B------:R-:W-:-:S05]  /*6480*/  IADD3 R3, PT, PT, R2, 0x3, RZ ;  /* 0x0000000302037810 */ /* 0x000fca0007ffe0ff */
[----:B0-----:R-:W-:Y:S01]  /*6490*/  IMAD.WIDE.U32 R2, R3, 0x4, R4 ;  /* 0x0000000403027825 */ /* 0x001fe200078e0004 */
[----:B------:R-:W-:-:S04]  /*64a0*/  MOV R4, UR4 ;  /* 0x0000000400047c02 */ /* 0x000fc80008000f00 */
[----:B------:R0:W-:Y:S01]  /*64b0*/  STG.E desc[UR18][R2.64], R0 ;  /* 0x0000000002007986 */ /* 0x0001e2000c101912 */
[----:B------:R-:W-:-:S04]  /*64c0*/  IADD3 R4, PT, PT, R4, 0x4, RZ ;  /* 0x0000000404047810 */ /* 0x000fc80007ffe0ff */
[----:B------:R-:W-:-:S15]  /*64d0*/  R2UR UR4, R4 ;  /* 0x00000000040472ca */ /* 0x000fde00000e0000 */
.L_x_154:
[----:B------:R-:W-:-:S09]  /*64e0*/  UISETP.NE.AND UP0, UPT, UR10, URZ, UPT ;  /* 0x000000ff0a00728c */ /* 0x000fd2000bf05270 */
[----:B------:R-:W-:Y:S05]  /*64f0*/  BRA.U !UP0, `(.L_x_102) ;  /* 0x0000000108707547 */ /* 0x000fea000b800000 */
[----:B------:R-:W5:Y:S01]  /*6500*/  LDCU UR6, c[0x0][0x3bc] ;  /* 0x00007780ff0677ac */ /* 0x000f620008000800 */
[----:B-123--:R-:W1:Y:S01]  /*6510*/  LDC R5, c[0x0][0x3c4] ;  /* 0x0000f100ff057b82 */ /* 0x00ee620000000800 */
[----:B0-----:R-:W-:Y:S01]  /*6520*/  MOV R0, UR4 ;  /* 0x0000000400007c02 */ /* 0x001fe20008000f00 */
[----:B------:R-:W-:Y:S02]  /*6530*/  UIMAD UR13, UR4, 0x4, UR22 ;  /* 0x00000004040d78a4 */ /* 0x000fe4000f8e0216 */
[----:B------:R-:W-:-:S04]  /*6540*/  UIADD3 UR12, UPT, UPT, -UR10, URZ, URZ ;  /* 0x000000ff0a0c7290 */ /* 0x000fc8000fffe1ff */
[----:B------:R-:W0:Y:S01]  /*6550*/  LDC.64 R2, c[0x0][0x380] ;  /* 0x0000e000ff027b82 */ /* 0x000e220000000a00 */
[----:B-----5:R-:W-:-:S06]  /*6560*/  UIMAD UR6, UR17, UR6, UR21 ;  /* 0x00000006110672a4 */ /* 0x020fcc000f8e0215 */
[----:B-1----:R-:W-:-:S07]  /*6570*/  IMAD R5, R5, UR6, R0 ;  /* 0x0000000605057c24 */ /* 0x002fce000f8e0200 */
.L_x_165:
[----:B------:R-:W2:Y:S01]  /*6580*/  LDL R15, [UR13] ;  /* 0x0000000dff0f7983 */ /* 0x000ea20008100800 */
[----:B0-----:R-:W1:Y:S01]  /*6590*/  MUFU.RCP R0, R21 ;  /* 0x0000001500007308 */ /* 0x001e620000001000 */
[----:B------:R-:W-:Y:S01]  /*65a0*/  BSSY.RECONVERGENT B2, `(.L_x_163) ;  /* 0x000000a000027945 */ /* 0x000fe20003800200 */
[----:B-1----:R-:W-:-:S04]  /*65b0*/  FFMA R7, R0, -R21, 1 ;  /* 0x3f80000000077423 */ /* 0x002fc80000000815 */
[----:B------:R-:W-:Y:S02]  /*65c0*/  FFMA R0, R0, R7, R0 ;  /* 0x0000000700007223 */ /* 0x000fe40000000000 */
[----:B--2---:R-:W1:Y:S02]  /*65d0*/  FCHK P0, R15, R21 ;  /* 0x000000150f007302 */ /* 0x004e640000000000 */
[----:B----4-:R-:W-:-:S04]  /*65e0*/  FFMA R4, R0, R15, RZ ;  /* 0x0000000f00047223 */ /* 0x010fc800000000ff */
[----:B------:R-:W-:-:S04]  /*65f0*/  FFMA R7, R4, -R21, R15 ;  /* 0x8000001504077223 */ /* 0x000fc8000000000f */
[----:B------:R-:W-:Y:S01]  /*6600*/  FFMA R0, R0, R7, R4 ;  /* 0x0000000700007223 */ /* 0x000fe20000000004 */
[----:B-1----:R-:W-:Y:S06]  /*6610*/  @!P0 BRA `(.L_x_164) ;  /* 0x0000000000088947 */ /* 0x002fec0003800000 */
[----:B------:R-:W-:-:S07]  /*6620*/  MOV R4, 0x6640 ;  /* 0x0000664000047802 */ /* 0x000fce0000000f00 */
[----:B0-----:R-:W-:Y:S05]  /*6630*/  CALL.REL.NOINC `($__internal_1_$__cuda_sm3x_div_rn_noftz_f32_slowpath) ;  /* 0x0000000000ac7944 */ /* 0x001fea0003c00000 */
.L_x_164:
[----:B------:R-:W-:Y:S05]  /*6640*/  BSYNC.RECONVERGENT B2 ;  /* 0x0000000000027941 */ /* 0x000fea0003800200 */
.L_x_163:
[C---:B0-----:R-:W-:Y:S01]  /*6650*/  IMAD.WIDE.U32 R6, R5.reuse, 0x4, R2 ;  /* 0x0000000405067825 */ /* 0x041fe200078e0002 */
[----:B------:R-:W-:Y:S01]  /*6660*/  UIADD3 UR12, UPT, UPT, UR12, 0x1, URZ ;  /* 0x000000010c0c7890 */ /* 0x000fe2000fffe0ff */
[----:B------:R-:W-:Y:S01]  /*6670*/  IADD3 R5, PT, PT, R5, 0x1, RZ ;  /* 0x0000000105057810 */ /* 0x000fe20007ffe0ff */
[----:B------:R-:W-:Y:S02]  /*6680*/  UIADD3 UR13, UPT, UPT, UR13, 0x4, URZ ;  /* 0x000000040d0d7890 */ /* 0x000fe4000fffe0ff */
[----:B------:R0:W-:Y:S01]  /*6690*/  STG.E desc[UR18][R6.64], R0 ;  /* 0x0000000006007986 */ /* 0x0001e2000c101912 */
[----:B------:R-:W-:-:S09]  /*66a0*/  UISETP.NE.AND UP0, UPT, UR12, URZ, UPT ;  /* 0x000000ff0c00728c */ /* 0x000fd2000bf05270 */
[----:B------:R-:W-:Y:S05]  /*66b0*/  BRA.U UP0, `(.L_x_165) ;  /* 0xfffffffd00b07547 */ /* 0x000fea000b83ffff */
.L_x_102:
[C---:B01----:R-:W-:Y:S01]  /*66c0*/  FMUL R0, R21.reuse, 8388608 ;  /* 0x4b00000015007820 */ /* 0x043fe20000400000 */
[----:B------:R-:W-:Y:S01]  /*66d0*/  FSETP.GEU.AND P0, PT, R21, 1.175494350822287508e-38, PT ;  /* 0x008000001500780b */ /* 0x000fe20003f0e000 */
[----:B--23--:R-:W-:Y:S01]  /*66e0*/  HFMA2 R5, -RZ, RZ, 1.5048828125, 33.21875 ;  /* 0x3e055027ff057431 */ /* 0x00cfe200000001ff */
[----:B------:R-:W0:Y:S02]  /*66f0*/  LDCU.64 UR6, c[0x0][0x388] ;  /* 0x00007100ff0677ac */ /* 0x000e240008000a00 */
[----:B------:R-:W-:Y:S01]  /*6700*/  FSEL R0, R0, R21, !P0 ;  /* 0x0000001500007208 */ /* 0x000fe20004000000 */
[----:B------:R-:W-:-:S03]  /*6710*/  UIADD3 UR8, UPT, UPT, UR5, UR21, URZ ;  /* 0x0000001505087290 */ /* 0x000fc6000fffe0ff */
[----:B------:R-:W-:-:S04]  /*6720*/  IADD3 R2, PT, PT, R0, -0x3f2aaaab, RZ ;  /* 0xc0d5555500027810 */ /* 0x000fc80007ffe0ff */
[----:B------:R-:W-:-:S04]  /*6730*/  LOP3.LUT R3, R2, 0xff800000, RZ, 0xc0, !PT ;  /* 0xff80000002037812 */ /* 0x000fc800078ec0ff */
[-C--:B------:R-:W-:Y:S02]  /*6740*/  IADD3 R2, PT, PT, R0, -R3.reuse, RZ ;  /* 0x8000000300027210 */ /* 0x080fe40007ffe0ff */
[----:B------:R-:W-:Y:S01]  /*6750*/  I2FP.F32.S32 R3, R3 ;  /* 0x0000000300037245 */ /* 0x000fe20000201400 */
[----:B0-----:R-:W-:Y:S02]  /*6760*/  UIMAD.WIDE.U32 UR6, UR8, 0x4, UR6 ;  /* 0x00000004080678a5 */ /* 0x001fe4000f8e0006 */
[----:B----4-:R-:W-:Y:S01]  /*6770*/  FADD R4, R2, -1 ;  /* 0xbf80000002047421 */ /* 0x010fe20000000000 */
[----:B------:R-:W-:Y:S02]  /*6780*/  FSEL R2, RZ, -23, P0 ;  /* 0xc1b80000ff027808 */ /* 0x000fe40000000000 */
[----:B------:R-:W-:Y:S01]  /*6790*/  ISETP.GT.U32.AND P0, PT, R0, 0x7f7fffff, PT ;  /* 0x7f7fffff0000780c */ /* 0x000fe20003f04070 */
[C---:B------:R-:W-:Y:S02]  /*67a0*/  FFMA R5, R4.reuse, -R5, 0.14084610342979431152 ;  /* 0x3e1039f604057423 */ /* 0x040fe40000000805 */
[----:B------:R-:W-:Y:S01]  /*67b0*/  FFMA R2, R3, 1.1920928955078125e-07, R2 ;  /* 0x3400000003027823 */ /* 0x000fe20000000002 */
[----:B------:R-:W-:Y:S01]  /*67c0*/  MOV R3, 0x7f800000 ;  /* 0x7f80000000037802 */ /* 0x000fe20000000f00 */
[----:B------:R-:W-:-:S04]  /*67d0*/  FFMA R5, R4, R5, -0.12148627638816833496 ;  /* 0xbdf8cdcc04057423 */ /* 0x000fc80000000005 */
[----:B------:R-:W-:-:S04]  /*67e0*/  FFMA R5, R4, R5, 0.13980610668659210205 ;  /* 0x3e0f295504057423 */ /* 0x000fc80000000005 */
[----:B------:R-:W-:-:S04]  /*67f0*/  FFMA R5, R4, R5, -0.16684235632419586182 ;  /* 0xbe2ad8b904057423 */ /* 0x000fc80000000005 */
[----:B------:R-:W-:-:S04]  /*6800*/  FFMA R5, R4, R5, 0.20012299716472625732 ;  /* 0x3e4ced0b04057423 */ /* 0x000fc80000000005 */
[----:B------:R-:W-:-:S04]  /*6810*/  FFMA R5, R4, R5, -0.24999669194221496582 ;  /* 0xbe7fff2204057423 */ /* 0x000fc80000000005 */
[----:B------:R-:W-:-:S04]  /*6820*/  FFMA R5, R4, R5, 0.33333182334899902344 ;  /* 0x3eaaaa7804057423 */ /* 0x000fc80000000005 */
[----:B------:R-:W-:-:S04]  /*6830*/  FFMA R5, R4, R5, -0.5 ;  /* 0xbf00000004057423 */ /* 0x000fc80000000005 */
[----:B------:R-:W-:-:S04]  /*6840*/  FMUL R5, R4, R5 ;  /* 0x0000000504057220 */ /* 0x000fc80000400000 */
[----:B------:R-:W-:-:S04]  /*6850*/  FFMA R5, R4, R5, R4 ;  /* 0x0000000504057223 */ /* 0x000fc80000000004 */
[----:B------:R-:W-:Y:S01]  /*6860*/  FFMA R2, R2, 0.69314718246459960938, R5 ;  /* 0x3f31721802027823 */ /* 0x000fe20000000005 */
[C---:B------:R-:W-:Y:S01]  /*6870*/  @P0 FFMA R2, R0.reuse, R3, +INF ;  /* 0x7f80000000020423 */ /* 0x040fe20000000003 */
[----:B------:R-:W-:Y:S02]  /*6880*/  FSETP.NEU.AND P0, PT, R0, RZ, PT ;  /* 0x000000ff0000720b */ /* 0x000fe40003f0d000 */
[----:B------:R-:W-:Y:S02]  /*6890*/  MOV R3, UR7 ;  /* 0x0000000700037c02 */ /* 0x000fe40008000f00 */
[----:B------:R-:W-:Y:S02]  /*68a0*/  FSEL R5, R2, -INF , P0 ;  /* 0xff80000002057808 */ /* 0x000fe40000000000 */
[----:B------:R-:W-:-:S03]  /*68b0*/  MOV R2, UR6 ;  /* 0x0000000600027c02 */ /* 0x000fc60008000f00 */
[----:B------:R-:W-:-:S05]  /*68c0*/  FADD R5, R5, R20 ;  /* 0x0000001405057221 */ /* 0x000fca0000000000 */
[----:B------:R-:W-:Y:S01]  /*68d0*/  STG.E desc[UR18][R2.64], R5 ;  /* 0x0000000502007986 */ /* 0x000fe2000c101912 */
[----:B------:R-:W-:Y:S05]  /*68e0*/  EXIT ;  /* 0x000000000000794d */ /* 0x000fea0003800000 */
        .weak           $__internal_1_$__cuda_sm3x_div_rn_noftz_f32_slowpath
        .type           $__internal_1_$__cuda_sm3x_div_rn_noftz_f32_slowpath,@function
        .size           $__internal_1_$__cuda_sm3x_div_rn_noftz_f32_slowpath,(.L_x_179 - $__internal_1_$__cuda_sm3x_div_rn_noftz_f32_slowpath)
$__internal_1_$__cuda_sm3x_div_rn_noftz_f32_slowpath:
[----:B------:R-:W-:Y:S01]  /*68f0*/  SHF.R.U32.HI R13, RZ, 0x17, R21 ;  /* 0x00000017ff0d7819 */ /* 0x000fe20000011615 */
[----:B------:R-:W-:Y:S01]  /*6900*/  BSSY.RECONVERGENT B0, `(.L_x_166) ;  /* 0x0000063000007945 */ /* 0x000fe20003800200 */
[----:B------:R-:W-:Y:S02]  /*6910*/  SHF.R.U32.HI R10, RZ, 0x17, R15 ;  /* 0x00000017ff0a7819 */ /* 0x000fe4000001160f */
[----:B------:R-:W-:Y:S02]  /*6920*/  LOP3.LUT R13, R13, 0xff, RZ, 0xc0, !PT ;  /* 0x000000ff0d0d7812 */ /* 0x000fe400078ec0ff */
[----:B------:R-:W-:Y:S02]  /*6930*/  LOP3.LUT R10, R10, 0xff, RZ, 0xc0, !PT ;  /* 0x000000ff0a0a7812 */ /* 0x000fe400078ec0ff */
[----:B------:R-:W-:Y:S02]  /*6940*/  IADD3 R0, PT, PT, R13, -0x1, RZ ;  /* 0xffffffff0d007810 */ /* 0x000fe40007ffe0ff */
[----:B------:R-:W-:-:S02]  /*6950*/  IADD3 R11, PT, PT, R10, -0x1, RZ ;  /* 0xffffffff0a0b7810 */ /* 0x000fc40007ffe0ff */
[----:B------:R-:W-:Y:S02]  /*6960*/  ISETP.GT.U32.AND P0, PT, R0, 0xfd, PT ;  /* 0x000000fd0000780c */ /* 0x000fe40003f04070 */
[----:B------:R-:W-:Y:S02]  /*6970*/  MOV R14, R21 ;  /* 0x00000015000e7202 */ /* 0x000fe40000000f00 */
        /* <DEDUP_REMOVED lines=26> */
.L_x_167:
[----:B------:R-:W-:Y:S01]  /*6b20*/  LEA R11, R13, 0xc0800000, 0x17 ;  /* 0xc08000000d0b7811 */ /* 0x000fe200078eb8ff */
[----:B------:R-:W-:Y:S01]  /*6b30*/  BSSY.RECONVERGENT B1, `(.L_x_172) ;  /* 0x0000036000017945 */ /* 0x000fe20003800200 */
[----:B------:R-:W-:Y:S02]  /*6b40*/  IADD3 R10, PT, PT, R10, -0x7f, RZ ;  /* 0xffffff810a0a7810 */ /* 0x000fe40007ffe0ff */
[----:B------:R-:W-:Y:S02]  /*6b50*/  IADD3 R18, PT, PT, -R11, R14, RZ ;  /* 0x0000000e0b127210 */ /* 0x000fe40007ffe1ff */
[C---:B------:R-:W-:Y:S01]  /*6b60*/  IADD3 R13, PT, PT, R10.reuse, 0x7f, -R13 ;  /* 0x0000007f0a0d7810 */ /* 0x040fe20007ffe80d */
[----:B------:R-:W-:Y:S01]  /*6b70*/  IMAD R0, R10, -0x800000, R15 ;  /* 0xff8000000a007824 */ /* 0x000fe200078e020f */
[----:B------:R-:W0:Y:S01]  /*6b80*/  MUFU.RCP R14, R18 ;  /* 0x00000012000e7308 */ /* 0x000e220000001000 */
[----:B------:R-:W-:Y:S01]  /*6b90*/  FADD.FTZ R11, -R18, -RZ ;  /* 0x800000ff120b7221 */ /* 0x000fe20000010100 */
[----:B------:R-:W-:-:S03]  /*6ba0*/  IADD3 R13, PT, PT, R13, R12, RZ ;  /* 0x0000000c0d0d7210 */ /* 0x000fc60007ffe0ff */
        /* <DEDUP_REMOVED lines=23> */
[----:B------:R-:W-:Y:S02]  /*6d20*/  IADD3 R11, PT, PT, R10, 0x20, RZ ;  /* 0x000000200a0b7810 */ /* 0x000fe40007ffe0ff */
[----:B------:R-:W-:Y:S02]  /*6d30*/  LOP3.LUT R12, R12, 0x7fffff, RZ, 0xc0, !PT ;  /* 0x007fffff0c0c7812 */ /* 0x000fe400078ec0ff */
[----:B------:R-:W-:Y:S02]  /*6d40*/  ISETP.NE.AND P2, PT, R10, RZ, PT ;  /* 0x000000ff0a00720c */ /* 0x000fe40003f45270 */
        /* <DEDUP_REMOVED lines=16> */
.L_x_174:
[----:B------:R-:W-:-:S04]  /*6e50*/  LOP3.LUT R0, R0, 0x80000000, RZ, 0xc0, !PT ;  /* 0x8000000000007812 */ /* 0x000fc800078ec0ff */
[----:B------:R-:W-:Y:S01]  /*6e60*/  LOP3.LUT R0, R0, 0x7f800000, RZ, 0xfc, !PT ;  /* 0x7f80000000007812 */ /* 0x000fe200078efcff */
[----:B------:R-:W-:Y:S06]  /*6e70*/  BRA `(.L_x_175) ;  /* 0x0000000000047947 */ /* 0x000fec0003800000 */
.L_x_173:
[----:B------:R-:W-:-:S07]  /*6e80*/  LEA R0, R13, R0, 0x17 ;  /* 0x000000000d007211 */ /* 0x000fce00078eb8ff */
.L_x_175:
[----:B------:R-:W-:Y:S05]  /*6e90*/  BSYNC.RECONVERGENT B1 ;  /* 0x0000000000017941 */ /* 0x000fea0003800200 */
.L_x_172:
[----:B------:R-:W-:Y:S05]  /*6ea0*/  BRA `(.L_x_176) ;  /* 0x0000000000207947 */ /* 0x000fea0003800000 */
.L_x_171:
[----:B------:R-:W-:-:S04]  /*6eb0*/  LOP3.LUT R0, R14, 0x80000000, R15, 0x48, !PT ;  /* 0x800000000e007812 */ /* 0x000fc800078e480f */
[----:B------:R-:W-:Y:S01]  /*6ec0*/  LOP3.LUT R0, R0, 0x7f800000, RZ, 0xfc, !PT ;  /* 0x7f80000000007812 */ /* 0x000fe200078efcff */
[----:B------:R-:W-:Y:S06]  /*6ed0*/  BRA `(.L_x_176) ;  /* 0x0000000000147947 */ /* 0x000fec0003800000 */
.L_x_170:
[----:B------:R-:W-:Y:S01]  /*6ee0*/  LOP3.LUT R0, R14, 0x80000000, R15, 0x48, !PT ;  /* 0x800000000e007812 */ /* 0x000fe200078e480f */
[----:B------:R-:W-:Y:S06]  /*6ef0*/  BRA `(.L_x_176) ;  /* 0x00000000000c7947 */ /* 0x000fec0003800000 */
.L_x_169:
[----:B------:R-:W0:Y:S01]  /*6f00*/  MUFU.RSQ R0, -QNAN ;  /* 0xffc0000000007908 */ /* 0x000e220000001400 */
[----:B------:R-:W-:Y:S05]  /*6f10*/  BRA `(.L_x_176) ;  /* 0x0000000000047947 */ /* 0x000fea0003800000 */
.L_x_168:
[----:B------:R-:W-:-:S07]  /*6f20*/  FADD.FTZ R0, R15, R21 ;  /* 0x000000150f007221 */ /* 0x000fce0000010000 */
.L_x_176:
[----:B------:R-:W-:Y:S05]  /*6f30*/  BSYNC.RECONVERGENT B0 ;  /* 0x0000000000007941 */ /* 0x000fea0003800200 */
.L_x_166:
[----:B------:R-:W-:Y:S01]  /*6f40*/  HFMA2 R11, -RZ, RZ, 0, 0 ;  /* 0x00000000ff0b7431 */ /* 0x000fe200000001ff */
[----:B------:R-:W-:-:S04]  /*6f50*/  MOV R10, R4 ;  /* 0x00000004000a7202 */ /* 0x000fc80000000f00 */
[----:B0-----:R-:W-:Y:S05]  /*6f60*/  RET.REL.NODEC R10 `(splitk_attention_partial_kernel) ;  /* 0xffffff900a247950 */ /* 0x001fea0003c3ffff */
.L_x_177:
        /* <DEDUP_REMOVED lines=9> */
.L_x_179:


//--------------------- .nv.shared.splitk_attention_reduce_kernel --------------------------
	.section	.nv.shared.splitk_attention_reduce_kernel,"aw",@nobits
	.sectionflags	@""
	.align	16
	.zero		1024


//--------------------- .nv.shared.reserved.0     --------------------------
	.section	.nv.shared.reserved.0,"aw",@nobits
	.weak		__nv_reservedSMEM_offset_0_alias
	.size		__nv_reservedSMEM_offset_0_alias, 0, 64
	.other		__nv_reservedSMEM_offset_0_alias,@"STO_CUDA_RESERVED_SHARED STV_DEFAULT"
__nv_reservedSMEM_offset_0_alias:
	.zero		0
	.zero		64


//--------------------- .nv.shared.splitk_attention_partial_kernel --------------------------
	.section	.nv.shared.splitk_attention_partial_kernel,"aw",@nobits
	.sectionflags	@""
	.align	16
	.zero		1024


//--------------------- .nv.constant0.splitk_attention_reduce_kernel --------------------------
	.section	.nv.constant0.splitk_attention_reduce_kernel,"a",@progbits
	.sectionflags	@""
	.align	4
.nv.constant0.splitk_attention_reduce_kernel:
	.zero		940


//--------------------- .nv.constant0.splitk_attention_partial_kernel --------------------------
	.section	.nv.constant0.splitk_attention_partial_kernel,"a",@progbits
	.sectionflags	@""
	.align	4
.nv.constant0.splitk_attention_partial_kernel:
	.zero		972


//--------------------- SYMBOLS --------------------------

	.type		.nv.reservedSmem.offset0,@object
	.size		.nv.reservedSmem.offset0,0x4
	.type		.nv.reservedSmem.cap,@object
	.size		.nv.reservedSmem.cap,0x4
